	.target	sm_90a

	.elftype	@"ET_EXEC"


//--------------------- .note.nv.tkinfo           --------------------------
	.section	.note.nv.tkinfo,"",@"SHT_NOTE"
	.sectionflags	@"SHF_NOTE_NV_TKINFO"
	.tkinfo
        /*0018*/ 	.word	0x00000002
        /*0030*/ 	.string	""
        /*0030*/ 	.string	"ptxas"
        /*0030*/ 	.string	"Cuda compilation tools, release 13.0, V13.0.88"
        /*0030*/ 	.string	"Build cuda_13.0.r13.0/compiler.36424714_0"
        /*0030*/ 	.string	"-arch sm_90a -m 64 "



//--------------------- .note.nv.cuinfo           --------------------------
	.section	.note.nv.cuinfo,"",@"SHT_NOTE"
	.sectionflags	@"SHF_NOTE_NV_CUINFO"
        /*0018*/ 	.short	0x0002
        /*001a*/ 	.short	0x005a
        /*001c*/ 	.short	0x0082
	.zero		2


//--------------------- .nv.info                  --------------------------
	.section	.nv.info,"",@"SHT_CUDA_INFO"
	.align	4


	//----- nvinfo : EIATTR_REGCOUNT
	.align		4
        /*0000*/ 	.byte	0x04, 0x2f
        /*0002*/ 	.short	(.L_15 - .L_14)
	.align		4
.L_14:
        /*0004*/ 	.word	index@(_ZN7cutlass13device_kernelINS_4gemm6kernel13GemmUniversalIN4cute5tupleIJiiiiEEENS1_10collective13CollectiveMmaINS1_34MainloopSm90TmaGmmaWarpSpecializedILi5ENS5_IJNS4_1CILi2EEESB_NSA_ILi1EEEEEENS1_32KernelTmaWarpSpecializedPingpongEEENS5_IJNSA_ILi64EEESG_NSA_ILi128EEEEEENS_10bfloat16_tENS5_IJlSC_lEEESJ_SK_NS4_8TiledMMAINS4_8MMA_AtomIJNS4_4SM904GMMA27MMA_64x64x16_F32BF16BF16_SSILNSO_5MajorE0ELSQ_0ELNSO_7ScaleInE1ELSR_1EEEEEENS4_6LayoutINS5_IJSC_SC_SC_EEENS5_IJNSA_ILi0EEESW_SW_EEEEENS5_IJNS4_10UnderscoreESZ_SZ_EEEEENS4_23SM90_TMA_LOAD_MULTICASTENS4_14ComposedLayoutINS4_7SwizzleILi3ELi4ELi3EEENS4_18smem_ptr_flag_bitsILi16EEENSU_INS5_IJNSA_ILi8EEESG_EEENS5_IJSG_SC_EEEEEEEvNS4_8identityES12_S1C_vS1D_EENS_8epilogue10collective6detail29Sm90TmaWarpSpecializedAdapterINS1G_15DefaultEpilogueISJ_SK_SK_NS1F_6thread17LinearCombinationISJ_Li1EffLNS1K_9ScaleType4KindE0ELNS_15FloatRoundStyleE2ESJ_EENS1_15EpilogueDefaultEEEEEvvEEEEvNT_6ParamsE)
        /*0008*/ 	.word	0x000000a8


	//----- nvinfo : EIATTR_FRAME_SIZE
	.align		4
.L_15:
        /*000c*/ 	.byte	0x04, 0x11
        /*000e*/ 	.short	(.L_17 - .L_16)
	.align		4
.L_16:
        /*0010*/ 	.word	index@(_ZN7cutlass13device_kernelINS_4gemm6kernel13GemmUniversalIN4cute5tupleIJiiiiEEENS1_10collective13CollectiveMmaINS1_34MainloopSm90TmaGmmaWarpSpecializedILi5ENS5_IJNS4_1CILi2EEESB_NSA_ILi1EEEEEENS1_32KernelTmaWarpSpecializedPingpongEEENS5_IJNSA_ILi64EEESG_NSA_ILi128EEEEEENS_10bfloat16_tENS5_IJlSC_lEEESJ_SK_NS4_8TiledMMAINS4_8MMA_AtomIJNS4_4SM904GMMA27MMA_64x64x16_F32BF16BF16_SSILNSO_5MajorE0ELSQ_0ELNSO_7ScaleInE1ELSR_1EEEEEENS4_6LayoutINS5_IJSC_SC_SC_EEENS5_IJNSA_ILi0EEESW_SW_EEEEENS5_IJNS4_10UnderscoreESZ_SZ_EEEEENS4_23SM90_TMA_LOAD_MULTICASTENS4_14ComposedLayoutINS4_7SwizzleILi3ELi4ELi3EEENS4_18smem_ptr_flag_bitsILi16EEENSU_INS5_IJNSA_ILi8EEESG_EEENS5_IJSG_SC_EEEEEEEvNS4_8identityES12_S1C_vS1D_EENS_8epilogue10collective6detail29Sm90TmaWarpSpecializedAdapterINS1G_15DefaultEpilogueISJ_SK_SK_NS1F_6thread17LinearCombinationISJ_Li1EffLNS1K_9ScaleType4KindE0ELNS_15FloatRoundStyleE2ESJ_EENS1_15EpilogueDefaultEEEEEvvEEEEvNT_6ParamsE)
        /*0014*/ 	.word	0x00000008


	//----- nvinfo : EIATTR_MIN_STACK_SIZE
	.align		4
.L_17:
        /*0018*/ 	.byte	0x04, 0x12
        /*001a*/ 	.short	(.L_19 - .L_18)
	.align		4
.L_18:
        /*001c*/ 	.word	index@(_ZN7cutlass13device_kernelINS_4gemm6kernel13GemmUniversalIN4cute5tupleIJiiiiEEENS1_10collective13CollectiveMmaINS1_34MainloopSm90TmaGmmaWarpSpecializedILi5ENS5_IJNS4_1CILi2EEESB_NSA_ILi1EEEEEENS1_32KernelTmaWarpSpecializedPingpongEEENS5_IJNSA_ILi64EEESG_NSA_ILi128EEEEEENS_10bfloat16_tENS5_IJlSC_lEEESJ_SK_NS4_8TiledMMAINS4_8MMA_AtomIJNS4_4SM904GMMA27MMA_64x64x16_F32BF16BF16_SSILNSO_5MajorE0ELSQ_0ELNSO_7ScaleInE1ELSR_1EEEEEENS4_6LayoutINS5_IJSC_SC_SC_EEENS5_IJNSA_ILi0EEESW_SW_EEEEENS5_IJNS4_10UnderscoreESZ_SZ_EEEEENS4_23SM90_TMA_LOAD_MULTICASTENS4_14ComposedLayoutINS4_7SwizzleILi3ELi4ELi3EEENS4_18smem_ptr_flag_bitsILi16EEENSU_INS5_IJNSA_ILi8EEESG_EEENS5_IJSG_SC_EEEEEEEvNS4_8identityES12_S1C_vS1D_EENS_8epilogue10collective6detail29Sm90TmaWarpSpecializedAdapterINS1G_15DefaultEpilogueISJ_SK_SK_NS1F_6thread17LinearCombinationISJ_Li1EffLNS1K_9ScaleType4KindE0ELNS_15FloatRoundStyleE2ESJ_EENS1_15EpilogueDefaultEEEEEvvEEEEvNT_6ParamsE)
        /*0020*/ 	.word	0x00000008
.L_19:


//--------------------- .nv.compat                --------------------------
	.section	.nv.compat,"",@"SHT_CUDA_COMPAT_INFO"
	.align	4
        /*0000*/ 	.byte	0x02, 0x09, 0x01, 0x00, 0x02, 0x02, 0x04, 0x00, 0x02, 0x05, 0x05, 0x00, 0x03, 0x07, 0x01, 0x01
        /*0010*/ 	.byte	0x02, 0x03, 0x01, 0x00, 0x02, 0x06, 0x01, 0x00, 0x04, 0x0b, 0x08, 0x00, 0x00, 0x00, 0x00, 0x00
        /*0020*/ 	.byte	0x00, 0x00, 0x00, 0x00


//--------------------- .nv.info._ZN7cutlass13device_kernelINS_4gemm6kernel13GemmUniversalIN4cute5tupleIJiiiiEEENS1_10collective13CollectiveMmaINS1_34MainloopSm90TmaGmmaWarpSpecializedILi5ENS5_IJNS4_1CILi2EEESB_NSA_ILi1EEEEEENS1_32KernelTmaWarpSpecializedPingpongEEENS5_IJNSA_ILi64EEESG_NSA_ILi128EEEEEENS_10bfloat16_tENS5_IJlSC_lEEESJ_SK_NS4_8TiledMMAINS4_8MMA_AtomIJNS4_4SM904GMMA27MMA_64x64x16_F32BF16BF16_SSILNSO_5MajorE0ELSQ_0ELNSO_7ScaleInE1ELSR_1EEEEEENS4_6LayoutINS5_IJSC_SC_SC_EEENS5_IJNSA_ILi0EEESW_SW_EEEEENS5_IJNS4_10UnderscoreESZ_SZ_EEEEENS4_23SM90_TMA_LOAD_MULTICASTENS4_14ComposedLayoutINS4_7SwizzleILi3ELi4ELi3EEENS4_18smem_ptr_flag_bitsILi16EEENSU_INS5_IJNSA_ILi8EEESG_EEENS5_IJSG_SC_EEEEEEEvNS4_8identityES12_S1C_vS1D_EENS_8epilogue10collective6detail29Sm90TmaWarpSpecializedAdapterINS1G_15DefaultEpilogueISJ_SK_SK_NS1F_6thread17LinearCombinationISJ_Li1EffLNS1K_9ScaleType4KindE0ELNS_15FloatRoundStyleE2ESJ_EENS1_15EpilogueDefaultEEEEEvvEEEEvNT_6ParamsE --------------------------
	.section	.nv.info._ZN7cutlass13device_kernelINS_4gemm6kernel13GemmUniversalIN4cute5tupleIJiiiiEEENS1_10collective13CollectiveMmaINS1_34MainloopSm90TmaGmmaWarpSpecializedILi5ENS5_IJNS4_1CILi2EEESB_NSA_ILi1EEEEEENS1_32KernelTmaWarpSpecializedPingpongEEENS5_IJNSA_ILi64EEESG_NSA_ILi128EEEEEENS_10bfloat16_tENS5_IJlSC_lEEESJ_SK_NS4_8TiledMMAINS4_8MMA_AtomIJNS4_4SM904GMMA27MMA_64x64x16_F32BF16BF16_SSILNSO_5MajorE0ELSQ_0ELNSO_7ScaleInE1ELSR_1EEEEEENS4_6LayoutINS5_IJSC_SC_SC_EEENS5_IJNSA_ILi0EEESW_SW_EEEEENS5_IJNS4_10UnderscoreESZ_SZ_EEEEENS4_23SM90_TMA_LOAD_MULTICASTENS4_14ComposedLayoutINS4_7SwizzleILi3ELi4ELi3EEENS4_18smem_ptr_flag_bitsILi16EEENSU_INS5_IJNSA_ILi8EEESG_EEENS5_IJSG_SC_EEEEEEEvNS4_8identityES12_S1C_vS1D_EENS_8epilogue10collective6detail29Sm90TmaWarpSpecializedAdapterINS1G_15DefaultEpilogueISJ_SK_SK_NS1F_6thread17LinearCombinationISJ_Li1EffLNS1K_9ScaleType4KindE0ELNS_15FloatRoundStyleE2ESJ_EENS1_15EpilogueDefaultEEEEEvvEEEEvNT_6ParamsE,"",@"SHT_CUDA_INFO"
	.sectionflags	@""
	.align	4


	//----- nvinfo : EIATTR_CUDA_API_VERSION
	.align		4
        /*0000*/ 	.byte	0x04, 0x37
        /*0002*/ 	.short	(.L_21 - .L_20)
.L_20:
        /*0004*/ 	.word	0x00000082


	//----- nvinfo : EIATTR_KPARAM_INFO
	.align		4
.L_21:
        /*0008*/ 	.byte	0x04, 0x17
        /*000a*/ 	.short	(.L_23 - .L_22)
.L_22:
        /*000c*/ 	.word	0x00000000
        /*0010*/ 	.short	0x0000
        /*0012*/ 	.short	0x0070
        /*0014*/ 	.byte	0x00, 0xf0, 0x01, 0x10


	//----- nvinfo : EIATTR_SPARSE_MMA_MASK
	.align		4
.L_23:
        /*0018*/ 	.byte	0x03, 0x50
        /*001a*/ 	.short	0x0000


	//----- nvinfo : EIATTR_MAXREG_COUNT
	.align		4
        /*001c*/ 	.byte	0x03, 0x1b
        /*001e*/ 	.short	0x00a8


	//----- nvinfo : EIATTR_NUM_BARRIERS
	.align		4
        /*0020*/ 	.byte	0x02, 0x4c
        /*0022*/ 	.byte	0x01
	.zero		1


	//----- nvinfo : EIATTR_EXTERNS
	.align		4
        /*0024*/ 	.byte	0x04, 0x0f
        /*0026*/ 	.short	(.L_25 - .L_24)


	//   ....[0]....
	.align		4
.L_24:
        /*0028*/ 	.word	index@(__assertfail)


	//----- nvinfo : EIATTR_ANNOTATIONS
	.align		4
.L_25:
        /*002c*/ 	.byte	0x04, 0x55
        /*002e*/ 	.short	(.L_27 - .L_26)


	//   ....[0]....
.L_26:
        /*0030*/ 	.word	0x00000001
        /*0034*/ 	.byte	0xd0, 0x0d, 0x00, 0x00, 0x01, 0x00, 0x00, 0x00, 0x80, 0x14, 0x00, 0x00, 0x01, 0x00, 0x00, 0x00
        /*0044*/ 	.byte	0x00, 0x49, 0x00, 0x00, 0x01, 0x00, 0x00, 0x00, 0xe0, 0x56, 0x00, 0x00


	//----- nvinfo : EIATTR_MERCURY_ISA_VERSION
	.align		4
.L_27:
        /*0050*/ 	.byte	0x03, 0x5f
        /*0052*/ 	.short	0x0101


	//----- nvinfo : EIATTR_INT_WARP_WIDE_INSTR_OFFSETS
	.align		4
        /*0054*/ 	.byte	0x04, 0x31
        /*0056*/ 	.short	(.L_29 - .L_28)


	//   ....[0]....
.L_28:
        /*0058*/ 	.word	0x00000510


	//   ....[1]....
        /*005c*/ 	.word	0x00000530


	//   ....[2]....
        /*0060*/ 	.word	0x00000550


	//   ....[3]....
        /*0064*/ 	.word	0x00000610


	//   ....[4]....
        /*0068*/ 	.word	0x00000630


	//   ....[5]....
        /*006c*/ 	.word	0x00000690


	//   ....[6]....
        /*0070*/ 	.word	0x000007a0


	//   ....[7]....
        /*0074*/ 	.word	0x000007d0


	//   ....[8]....
        /*0078*/ 	.word	0x000024c0


	//----- nvinfo : EIATTR_COOP_GROUP_MASK_REGIDS
	.align		4
.L_29:
        /*007c*/ 	.byte	0x04, 0x29
        /*007e*/ 	.short	(.L_31 - .L_30)


	//   ....[0]....
.L_30:
        /*0080*/ 	.word	0xffffffff


	//   ....[1]....
        /*0084*/ 	.word	0xffffffff


	//   ....[2]....
        /*0088*/ 	.word	0xffffffff


	//   ....[3]....
        /*008c*/ 	.word	0xffffffff


	//   ....[4]....
        /*0090*/ 	.word	0xffffffff


	//   ....[5]....
        /*0094*/ 	.word	0xffffffff


	//   ....[6]....
        /*0098*/ 	.word	0xffffffff


	//----- nvinfo : EIATTR_COOP_GROUP_INSTR_OFFSETS
	.align		4
.L_31:
        /*009c*/ 	.byte	0x04, 0x28
        /*009e*/ 	.short	(.L_33 - .L_32)


	//   ....[0]....
.L_32:
        /*00a0*/ 	.word	0x00000070


	//   ....[1]....
        /*00a4*/ 	.word	0x00000080


	//   ....[2]....
        /*00a8*/ 	.word	0x00000140


	//   ....[3]....
        /*00ac*/ 	.word	0x000002f0


	//   ....[4]....
        /*00b0*/ 	.word	0x00000330


	//   ....[5]....
        /*00b4*/ 	.word	0x000003b0


	//   ....[6]....
        /*00b8*/ 	.word	0x00000980


	//----- nvinfo : EIATTR_REG_RECONFIG
	.align		4
.L_33:
        /*00bc*/ 	.byte	0x01, 0x54
	.zero		2


	//----- nvinfo : EIATTR_SYSCALL_OFFSETS
	.align		4
        /*00c0*/ 	.byte	0x04, 0x46
        /*00c2*/ 	.short	(.L_35 - .L_34)


	//   ....[0]....
.L_34:
        /*00c4*/ 	.word	0x00001970


	//----- nvinfo : EIATTR_MBARRIER_INSTR_OFFSETS
	.align		4
.L_35:
        /*00c8*/ 	.byte	0x04, 0x39
        /*00ca*/ 	.short	(.L_37 - .L_36)


	//   ....[0]....
.L_36:
        /*00cc*/ 	.word	0x00000240
        /*00d0*/ 	.word	0x000000ff
        /*00d4*/ 	.word	0x00000000
        /*00d8*/ 	.short	0x0100
        /*00da*/ 	.byte	0x08
	.zero		1


	//   ....[1]....
        /*00dc*/ 	.word	0x00000250
        /*00e0*/ 	.word	0x000000ff
        /*00e4*/ 	.word	0x00000028
        /*00e8*/ 	.short	0x0100
        /*00ea*/ 	.byte	0x08
	.zero		1


	//   ....[2]....
        /*00ec*/ 	.word	0x00000260
        /*00f0*/ 	.word	0x000000ff
        /*00f4*/ 	.word	0x00000008
        /*00f8*/ 	.short	0x0100
        /*00fa*/ 	.byte	0x08
	.zero		1


	//   ....[3]....
        /*00fc*/ 	.word	0x00000270
        /*0100*/ 	.word	0x000000ff
        /*0104*/ 	.word	0x00000030
        /*0108*/ 	.short	0x0100
        /*010a*/ 	.byte	0x08
	.zero		1


	//   ....[4]....
        /*010c*/ 	.word	0x00000280
        /*0110*/ 	.word	0x000000ff
        /*0114*/ 	.word	0x00000010
        /*0118*/ 	.short	0x0100
        /*011a*/ 	.byte	0x08
	.zero		1


	//   ....[5]....
        /*011c*/ 	.word	0x00000290
        /*0120*/ 	.word	0x000000ff
        /*0124*/ 	.word	0x00000038
        /*0128*/ 	.short	0x0100
        /*012a*/ 	.byte	0x08
	.zero		1


	//   ....[6]....
        /*012c*/ 	.word	0x000002a0
        /*0130*/ 	.word	0x000000ff
        /*0134*/ 	.word	0x00000018
        /*0138*/ 	.short	0x0100
        /*013a*/ 	.byte	0x08
	.zero		1


	//   ....[7]....
        /*013c*/ 	.word	0x000002b0
        /*0140*/ 	.word	0x000000ff
        /*0144*/ 	.word	0x00000040
        /*0148*/ 	.short	0x0100
        /*014a*/ 	.byte	0x08
	.zero		1


	//   ....[8]....
        /*014c*/ 	.word	0x000002c0
        /*0150*/ 	.word	0x000000ff
        /*0154*/ 	.word	0x00000020
        /*0158*/ 	.short	0x0100
        /*015a*/ 	.byte	0x08
	.zero		1


	//   ....[9]....
        /*015c*/ 	.word	0x000002d0
        /*0160*/ 	.word	0x000000ff
        /*0164*/ 	.word	0x00000048
        /*0168*/ 	.short	0x0100
        /*016a*/ 	.byte	0x08
	.zero		1


	//   ....[10]....
        /*016c*/ 	.word	0x00000820
        /*0170*/ 	.word	0x000000ff
        /*0174*/ 	.word	0x00000080
        /*0178*/ 	.short	0x0100
        /*017a*/ 	.byte	0x08
	.zero		1


	//   ....[11]....
        /*017c*/ 	.word	0x000008b0
        /*0180*/ 	.word	0x000000ff
        /*0184*/ 	.word	0x00000088
        /*0188*/ 	.short	0x0100
        /*018a*/ 	.byte	0x08
	.zero		1


	//   ....[12]....
        /*018c*/ 	.word	0x00000900
        /*0190*/ 	.word	0x000000ff
        /*0194*/ 	.word	0x00000060
        /*0198*/ 	.short	0x0100
        /*019a*/ 	.byte	0x09
	.zero		1


	//   ....[13]....
        /*019c*/ 	.word	0x00000910
        /*01a0*/ 	.word	0x000000ff
        /*01a4*/ 	.word	0x00000068
        /*01a8*/ 	.short	0x0100
        /*01aa*/ 	.byte	0x09
	.zero		1


	//   ....[14]....
        /*01ac*/ 	.word	0x00000920
        /*01b0*/ 	.word	0x000000ff
        /*01b4*/ 	.word	0x00000070
        /*01b8*/ 	.short	0x0100
        /*01ba*/ 	.byte	0x09
	.zero		1


	//   ....[15]....
        /*01bc*/ 	.word	0x00000930
        /*01c0*/ 	.word	0x000000ff
        /*01c4*/ 	.word	0x00000078
        /*01c8*/ 	.short	0x0100
        /*01ca*/ 	.byte	0x09
	.zero		1


	//   ....[16]....
        /*01cc*/ 	.word	0x00001830
        /*01d0*/ 	.word	0x000000ff
        /*01d4*/ 	.word	0xfffffff8
        /*01d8*/ 	.short	0x010a
        /*01da*/ 	.byte	0x2b
	.zero		1


	//   ....[17]....
        /*01dc*/ 	.word	0x000019f0
        /*01e0*/ 	.word	0x00000003
        /*01e4*/ 	.word	0x00000000
        /*01e8*/ 	.short	0x010a
        /*01ea*/ 	.byte	0x3f
	.zero		1


	//   ....[18]....
        /*01ec*/ 	.word	0x00001a30
        /*01f0*/ 	.word	0x00000003
        /*01f4*/ 	.word	0x00000000
        /*01f8*/ 	.short	0x010a
        /*01fa*/ 	.byte	0x3f
	.zero		1


	//   ....[19]....
        /*01fc*/ 	.word	0x00001ef0
        /*0200*/ 	.word	0x000000ff
        /*0204*/ 	.word	0x00000000
        /*0208*/ 	.short	0x010a
        /*020a*/ 	.byte	0x04
	.zero		1


	//   ....[20]....
        /*020c*/ 	.word	0x00001f30
        /*0210*/ 	.word	0x000000ff
        /*0214*/ 	.word	0x00000000
        /*0218*/ 	.short	0x010a
        /*021a*/ 	.byte	0x04
	.zero		1


	//   ....[21]....
        /*021c*/ 	.word	0x00002350
        /*0220*/ 	.word	0x00000005
        /*0224*/ 	.word	0x00000000
        /*0228*/ 	.short	0x0101
        /*022a*/ 	.byte	0x3f
	.zero		1


	//   ....[22]....
        /*022c*/ 	.word	0x00002460
        /*0230*/ 	.word	0x00000003
        /*0234*/ 	.word	0x00000000
        /*0238*/ 	.short	0x0101
        /*023a*/ 	.byte	0x30
	.zero		1


	//   ....[23]....
        /*023c*/ 	.word	0x00002560
        /*0240*/ 	.word	0x00000003
        /*0244*/ 	.word	0x00000000
        /*0248*/ 	.short	0x0101
        /*024a*/ 	.byte	0x3f
	.zero		1


	//   ....[24]....
        /*024c*/ 	.word	0x000025e0
        /*0250*/ 	.word	0x000000ff
        /*0254*/ 	.word	0x00000008
        /*0258*/ 	.short	0x010a
        /*025a*/ 	.byte	0x2b
	.zero		1


	//   ....[25]....
        /*025c*/ 	.word	0x00004940
        /*0260*/ 	.word	0x00000000
        /*0264*/ 	.word	0x00000000
        /*0268*/ 	.short	0x0101
        /*026a*/ 	.byte	0x30
	.zero		1


	//   ....[26]....
        /*026c*/ 	.word	0x00005340
        /*0270*/ 	.word	0x0000000b
        /*0274*/ 	.word	0x00000028
        /*0278*/ 	.short	0x010a
        /*027a*/ 	.byte	0x3f
	.zero		1


	//   ....[27]....
        /*027c*/ 	.word	0x00005810
        /*0280*/ 	.word	0x00000006
        /*0284*/ 	.word	0x00000088
        /*0288*/ 	.short	0x0101
        /*028a*/ 	.byte	0x3f
	.zero		1


	//   ....[28]....
        /*028c*/ 	.word	0x00005f30
        /*0290*/ 	.word	0x00000007
        /*0294*/ 	.word	0x00000000
        /*0298*/ 	.short	0x010a
        /*029a*/ 	.byte	0x3f
	.zero		1


	//   ....[29]....
        /*029c*/ 	.word	0x00005fb0
        /*02a0*/ 	.word	0x00000006
        /*02a4*/ 	.word	0x00000000
        /*02a8*/ 	.short	0x010a
        /*02aa*/ 	.byte	0x3f
	.zero		1


	//   ....[30]....
        /*02ac*/ 	.word	0x00006040
        /*02b0*/ 	.word	0x00000007
        /*02b4*/ 	.word	0x00000000
        /*02b8*/ 	.short	0x010a
        /*02ba*/ 	.byte	0x3f
	.zero		1


	//   ....[31]....
        /*02bc*/ 	.word	0x000060d0
        /*02c0*/ 	.word	0x00000006
        /*02c4*/ 	.word	0x00000000
        /*02c8*/ 	.short	0x010a
        /*02ca*/ 	.byte	0x3f
	.zero		1


	//   ....[32]....
        /*02cc*/ 	.word	0x00006160
        /*02d0*/ 	.word	0x00000005
        /*02d4*/ 	.word	0x00000000
        /*02d8*/ 	.short	0x010a
        /*02da*/ 	.byte	0x3f
	.zero		1


	//   ....[33]....
        /*02dc*/ 	.word	0x000061d0
        /*02e0*/ 	.word	0x00000003
        /*02e4*/ 	.word	0xfffffff8
        /*02e8*/ 	.short	0x010a
        /*02ea*/ 	.byte	0x3f
	.zero		1


	//   ....[34]....
        /*02ec*/ 	.word	0x00006220
        /*02f0*/ 	.word	0x00000003
        /*02f4*/ 	.word	0x00000000
        /*02f8*/ 	.short	0x010a
        /*02fa*/ 	.byte	0x3f
	.zero		1


	//   ....[35]....
        /*02fc*/ 	.word	0x00006280
        /*0300*/ 	.word	0x00000005
        /*0304*/ 	.word	0x00000000
        /*0308*/ 	.short	0x010a
        /*030a*/ 	.byte	0x3f
	.zero		1


	//   ....[36]....
        /*030c*/ 	.word	0x000062e0
        /*0310*/ 	.word	0x00000003
        /*0314*/ 	.word	0x00000008
        /*0318*/ 	.short	0x010a
        /*031a*/ 	.byte	0x3f
	.zero		1


	//   ....[37]....
        /*031c*/ 	.word	0x000063b0
        /*0320*/ 	.word	0x0000000b
        /*0324*/ 	.word	0x00000028
        /*0328*/ 	.short	0x010a
        /*032a*/ 	.byte	0x3f
	.zero		1


	//   ....[38]....
        /*032c*/ 	.word	0x00006480
        /*0330*/ 	.word	0x00000007
        /*0334*/ 	.word	0x00000000
        /*0338*/ 	.short	0x010a
        /*033a*/ 	.byte	0x3f
	.zero		1


	//   ....[39]....
        /*033c*/ 	.word	0x000064d0
        /*0340*/ 	.word	0x00000006
        /*0344*/ 	.word	0x00000000
        /*0348*/ 	.short	0x010a
        /*034a*/ 	.byte	0x3f
	.zero		1


	//   ....[40]....
        /*034c*/ 	.word	0x00006520
        /*0350*/ 	.word	0x00000007
        /*0354*/ 	.word	0x00000000
        /*0358*/ 	.short	0x010a
        /*035a*/ 	.byte	0x3f
	.zero		1


	//   ....[41]....
        /*035c*/ 	.word	0x00006570
        /*0360*/ 	.word	0x00000006
        /*0364*/ 	.word	0x00000000
        /*0368*/ 	.short	0x010a
        /*036a*/ 	.byte	0x3f
	.zero		1


	//----- nvinfo : EIATTR_NUM_MBARRIERS
	.align		4
.L_37:
        /*036c*/ 	.byte	0x03, 0x38
        /*036e*/ 	.short	0x0010


	//----- nvinfo : EIATTR_EXIT_INSTR_OFFSETS
	.align		4
        /*0370*/ 	.byte	0x04, 0x1c
        /*0372*/ 	.short	(.L_39 - .L_38)


	//   ....[0]....
.L_38:
        /*0374*/ 	.word	0x00001410


	//   ....[1]....
        /*0378*/ 	.word	0x00001470


	//   ....[2]....
        /*037c*/ 	.word	0x00004f60


	//   ....[3]....
        /*0380*/ 	.word	0x00004f90


	//   ....[4]....
        /*0384*/ 	.word	0x000061b0


	//----- nvinfo : EIATTR_MAX_THREADS
	.align		4
.L_39:
        /*0388*/ 	.byte	0x04, 0x05
        /*038a*/ 	.short	(.L_41 - .L_40)
.L_40:
        /*038c*/ 	.word	0x00000180
        /*0390*/ 	.word	0x00000001
        /*0394*/ 	.word	0x00000001


	//----- nvinfo : EIATTR_CRS_STACK_SIZE
	.align		4
.L_41:
        /*0398*/ 	.byte	0x04, 0x1e
        /*039a*/ 	.short	(.L_43 - .L_42)
.L_42:
        /*039c*/ 	.word	0x00000000


	//----- nvinfo : EIATTR_CBANK_PARAM_SIZE
	.align		4
.L_43:
        /*03a0*/ 	.byte	0x03, 0x19
        /*03a2*/ 	.short	0x0470


	//----- nvinfo : EIATTR_PARAM_CBANK
	.align		4
        /*03a4*/ 	.byte	0x04, 0x0a
        /*03a6*/ 	.short	(.L_45 - .L_44)
	.align		4
.L_44:
        /*03a8*/ 	.word	index@(.nv.constant0._ZN7cutlass13device_kernelINS_4gemm6kernel13GemmUniversalIN4cute5tupleIJiiiiEEENS1_10collective13CollectiveMmaINS1_34MainloopSm90TmaGmmaWarpSpecializedILi5ENS5_IJNS4_1CILi2EEESB_NSA_ILi1EEEEEENS1_32KernelTmaWarpSpecializedPingpongEEENS5_IJNSA_ILi64EEESG_NSA_ILi128EEEEEENS_10bfloat16_tENS5_IJlSC_lEEESJ_SK_NS4_8TiledMMAINS4_8MMA_AtomIJNS4_4SM904GMMA27MMA_64x64x16_F32BF16BF16_SSILNSO_5MajorE0ELSQ_0ELNSO_7ScaleInE1ELSR_1EEEEEENS4_6LayoutINS5_IJSC_SC_SC_EEENS5_IJNSA_ILi0EEESW_SW_EEEEENS5_IJNS4_10UnderscoreESZ_SZ_EEEEENS4_23SM90_TMA_LOAD_MULTICASTENS4_14ComposedLayoutINS4_7SwizzleILi3ELi4ELi3EEENS4_18smem_ptr_flag_bitsILi16EEENSU_INS5_IJNSA_ILi8EEESG_EEENS5_IJSG_SC_EEEEEEEvNS4_8identityES12_S1C_vS1D_EENS_8epilogue10collective6detail29Sm90TmaWarpSpecializedAdapterINS1G_15DefaultEpilogueISJ_SK_SK_NS1F_6thread17LinearCombinationISJ_Li1EffLNS1K_9ScaleType4KindE0ELNS_15FloatRoundStyleE2ESJ_EENS1_15EpilogueDefaultEEEEEvvEEEEvNT_6ParamsE)
        /*03ac*/ 	.short	0x0210
        /*03ae*/ 	.short	0x0470


	//----- nvinfo : EIATTR_SW_WAR
	.align		4
.L_45:
        /*03b0*/ 	.byte	0x04, 0x36
        /*03b2*/ 	.short	(.L_47 - .L_46)
.L_46:
        /*03b4*/ 	.word	0x00000008
.L_47:


//--------------------- .nv.callgraph             --------------------------
	.section	.nv.callgraph,"",@"SHT_CUDA_CALLGRAPH"
	.align	4
	.sectionentsize	8
	.align		4
        /*0000*/ 	.word	0x00000000
	.align		4
        /*0004*/ 	.word	0xffffffff
	.align		4
        /*0008*/ 	.word	index@(_ZN7cutlass13device_kernelINS_4gemm6kernel13GemmUniversalIN4cute5tupleIJiiiiEEENS1_10collective13CollectiveMmaINS1_34MainloopSm90TmaGmmaWarpSpecializedILi5ENS5_IJNS4_1CILi2EEESB_NSA_ILi1EEEEEENS1_32KernelTmaWarpSpecializedPingpongEEENS5_IJNSA_ILi64EEESG_NSA_ILi128EEEEEENS_10bfloat16_tENS5_IJlSC_lEEESJ_SK_NS4_8TiledMMAINS4_8MMA_AtomIJNS4_4SM904GMMA27MMA_64x64x16_F32BF16BF16_SSILNSO_5MajorE0ELSQ_0ELNSO_7ScaleInE1ELSR_1EEEEEENS4_6LayoutINS5_IJSC_SC_SC_EEENS5_IJNSA_ILi0EEESW_SW_EEEEENS5_IJNS4_10UnderscoreESZ_SZ_EEEEENS4_23SM90_TMA_LOAD_MULTICASTENS4_14ComposedLayoutINS4_7SwizzleILi3ELi4ELi3EEENS4_18smem_ptr_flag_bitsILi16EEENSU_INS5_IJNSA_ILi8EEESG_EEENS5_IJSG_SC_EEEEEEEvNS4_8identityES12_S1C_vS1D_EENS_8epilogue10collective6detail29Sm90TmaWarpSpecializedAdapterINS1G_15DefaultEpilogueISJ_SK_SK_NS1F_6thread17LinearCombinationISJ_Li1EffLNS1K_9ScaleType4KindE0ELNS_15FloatRoundStyleE2ESJ_EENS1_15EpilogueDefaultEEEEEvvEEEEvNT_6ParamsE)
	.align		4
        /*000c*/ 	.word	index@(__assertfail)
	.align		4
        /*0010*/ 	.word	0x00000000
	.align		4
        /*0014*/ 	.word	0xfffffffe
	.align		4
        /*0018*/ 	.word	0x00000000
	.align		4
        /*001c*/ 	.word	0xfffffffd
	.align		4
        /*0020*/ 	.word	0x00000000
	.align		4
        /*0024*/ 	.word	0xfffffffc


//--------------------- .nv.constant4             --------------------------
	.section	.nv.constant4,"a",@progbits
	.align	8
	.align		8
.nv.constant4:
        /*0000*/ 	.dword	__assertfail
	.align		8
        /*0008*/ 	.dword	__unnamed_1
	.align		8
        /*0010*/ 	.dword	_ZN39_INTERNAL_33713cd6_4_k_cu_559d2284_38984cuda3std3__45__cpo5beginE
	.align		8
        /*0018*/ 	.dword	_ZN39_INTERNAL_33713cd6_4_k_cu_559d2284_38984cuda3std3__45__cpo3endE
	.align		8
        /*0020*/ 	.dword	_ZN39_INTERNAL_33713cd6_4_k_cu_559d2284_38984cuda3std3__45__cpo6cbeginE
	.align		8
        /*0028*/ 	.dword	_ZN39_INTERNAL_33713cd6_4_k_cu_559d2284_38984cuda3std3__45__cpo4cendE
	.align		8
        /*0030*/ 	.dword	_ZN39_INTERNAL_33713cd6_4_k_cu_559d2284_38984cuda3std3__441_GLOBAL__N__33713cd6_4_k_cu_559d2284_38986ignoreE
	.align		8
        /*0038*/ 	.dword	_ZN39_INTERNAL_33713cd6_4_k_cu_559d2284_38984cuda3std3__419piecewise_constructE
	.align		8
        /*0040*/ 	.dword	_ZN39_INTERNAL_33713cd6_4_k_cu_559d2284_38984cuda3std3__48in_placeE
	.align		8
        /*0048*/ 	.dword	_ZN39_INTERNAL_33713cd6_4_k_cu_559d2284_38984cuda3std6ranges3__45__cpo4swapE
	.align		8
        /*0050*/ 	.dword	_ZN39_INTERNAL_33713cd6_4_k_cu_559d2284_38984cuda3std6ranges3__45__cpo9iter_moveE
	.align		8
        /*0058*/ 	.dword	_ZN39_INTERNAL_33713cd6_4_k_cu_559d2284_38984cute7productE
	.align		8
        /*0060*/ 	.dword	_ZN39_INTERNAL_33713cd6_4_k_cu_559d2284_38984cute1_E
	.align		8
        /*0068*/ 	.dword	$str$22
	.align		8
        /*0070*/ 	.dword	$str$23


//--------------------- .text._ZN7cutlass13device_kernelINS_4gemm6kernel13GemmUniversalIN4cute5tupleIJiiiiEEENS1_10collective13CollectiveMmaINS1_34MainloopSm90TmaGmmaWarpSpecializedILi5ENS5_IJNS4_1CILi2EEESB_NSA_ILi1EEEEEENS1_32KernelTmaWarpSpecializedPingpongEEENS5_IJNSA_ILi64EEESG_NSA_ILi128EEEEEENS_10bfloat16_tENS5_IJlSC_lEEESJ_SK_NS4_8TiledMMAINS4_8MMA_AtomIJNS4_4SM904GMMA27MMA_64x64x16_F32BF16BF16_SSILNSO_5MajorE0ELSQ_0ELNSO_7ScaleInE1ELSR_1EEEEEENS4_6LayoutINS5_IJSC_SC_SC_EEENS5_IJNSA_ILi0EEESW_SW_EEEEENS5_IJNS4_10UnderscoreESZ_SZ_EEEEENS4_23SM90_TMA_LOAD_MULTICASTENS4_14ComposedLayoutINS4_7SwizzleILi3ELi4ELi3EEENS4_18smem_ptr_flag_bitsILi16EEENSU_INS5_IJNSA_ILi8EEESG_EEENS5_IJSG_SC_EEEEEEEvNS4_8identityES12_S1C_vS1D_EENS_8epilogue10collective6detail29Sm90TmaWarpSpecializedAdapterINS1G_15DefaultEpilogueISJ_SK_SK_NS1F_6thread17LinearCombinationISJ_Li1EffLNS1K_9ScaleType4KindE0ELNS_15FloatRoundStyleE2ESJ_EENS1_15EpilogueDefaultEEEEEvvEEEEvNT_6ParamsE --------------------------
	.section	.text._ZN7cutlass13device_kernelINS_4gemm6kernel13GemmUniversalIN4cute5tupleIJiiiiEEENS1_10collective13CollectiveMmaINS1_34MainloopSm90TmaGmmaWarpSpecializedILi5ENS5_IJNS4_1CILi2EEESB_NSA_ILi1EEEEEENS1_32KernelTmaWarpSpecializedPingpongEEENS5_IJNSA_ILi64EEESG_NSA_ILi128EEEEEENS_10bfloat16_tENS5_IJlSC_lEEESJ_SK_NS4_8TiledMMAINS4_8MMA_AtomIJNS4_4SM904GMMA27MMA_64x64x16_F32BF16BF16_SSILNSO_5MajorE0ELSQ_0ELNSO_7ScaleInE1ELSR_1EEEEEENS4_6LayoutINS5_IJSC_SC_SC_EEENS5_IJNSA_ILi0EEESW_SW_EEEEENS5_IJNS4_10UnderscoreESZ_SZ_EEEEENS4_23SM90_TMA_LOAD_MULTICASTENS4_14ComposedLayoutINS4_7SwizzleILi3ELi4ELi3EEENS4_18smem_ptr_flag_bitsILi16EEENSU_INS5_IJNSA_ILi8EEESG_EEENS5_IJSG_SC_EEEEEEEvNS4_8identityES12_S1C_vS1D_EENS_8epilogue10collective6detail29Sm90TmaWarpSpecializedAdapterINS1G_15DefaultEpilogueISJ_SK_SK_NS1F_6thread17LinearCombinationISJ_Li1EffLNS1K_9ScaleType4KindE0ELNS_15FloatRoundStyleE2ESJ_EENS1_15EpilogueDefaultEEEEEvvEEEEvNT_6ParamsE,"ax",@progbits
	.align	128
.text._ZN7cutlass13device_kernelINS_4gemm6kernel13GemmUniversalIN4cute5tupleIJiiiiEEENS1_10collective13CollectiveMmaINS1_34MainloopSm90TmaGmmaWarpSpecializedILi5ENS5_IJNS4_1CILi2EEESB_NSA_ILi1EEEEEENS1_32KernelTmaWarpSpecializedPingpongEEENS5_IJNSA_ILi64EEESG_NSA_ILi128EEEEEENS_10bfloat16_tENS5_IJlSC_lEEESJ_SK_NS4_8TiledMMAINS4_8MMA_AtomIJNS4_4SM904GMMA27MMA_64x64x16_F32BF16BF16_SSILNSO_5MajorE0ELSQ_0ELNSO_7ScaleInE1ELSR_1EEEEEENS4_6LayoutINS5_IJSC_SC_SC_EEENS5_IJNSA_ILi0EEESW_SW_EEEEENS5_IJNS4_10UnderscoreESZ_SZ_EEEEENS4_23SM90_TMA_LOAD_MULTICASTENS4_14ComposedLayoutINS4_7SwizzleILi3ELi4ELi3EEENS4_18smem_ptr_flag_bitsILi16EEENSU_INS5_IJNSA_ILi8EEESG_EEENS5_IJSG_SC_EEEEEEEvNS4_8identityES12_S1C_vS1D_EENS_8epilogue10collective6detail29Sm90TmaWarpSpecializedAdapterINS1G_15DefaultEpilogueISJ_SK_SK_NS1F_6thread17LinearCombinationISJ_Li1EffLNS1K_9ScaleType4KindE0ELNS_15FloatRoundStyleE2ESJ_EENS1_15EpilogueDefaultEEEEEvvEEEEvNT_6ParamsE:
        .type           _ZN7cutlass13device_kernelINS_4gemm6kernel13GemmUniversalIN4cute5tupleIJiiiiEEENS1_10collective13CollectiveMmaINS1_34MainloopSm90TmaGmmaWarpSpecializedILi5ENS5_IJNS4_1CILi2EEESB_NSA_ILi1EEEEEENS1_32KernelTmaWarpSpecializedPingpongEEENS5_IJNSA_ILi64EEESG_NSA_ILi128EEEEEENS_10bfloat16_tENS5_IJlSC_lEEESJ_SK_NS4_8TiledMMAINS4_8MMA_AtomIJNS4_4SM904GMMA27MMA_64x64x16_F32BF16BF16_SSILNSO_5MajorE0ELSQ_0ELNSO_7ScaleInE1ELSR_1EEEEEENS4_6LayoutINS5_IJSC_SC_SC_EEENS5_IJNSA_ILi0EEESW_SW_EEEEENS5_IJNS4_10UnderscoreESZ_SZ_EEEEENS4_23SM90_TMA_LOAD_MULTICASTENS4_14ComposedLayoutINS4_7SwizzleILi3ELi4ELi3EEENS4_18smem_ptr_flag_bitsILi16EEENSU_INS5_IJNSA_ILi8EEESG_EEENS5_IJSG_SC_EEEEEEEvNS4_8identityES12_S1C_vS1D_EENS_8epilogue10collective6detail29Sm90TmaWarpSpecializedAdapterINS1G_15DefaultEpilogueISJ_SK_SK_NS1F_6thread17LinearCombinationISJ_Li1EffLNS1K_9ScaleType4KindE0ELNS_15FloatRoundStyleE2ESJ_EENS1_15EpilogueDefaultEEEEEvvEEEEvNT_6ParamsE,@function
        .size           _ZN7cutlass13device_kernelINS_4gemm6kernel13GemmUniversalIN4cute5tupleIJiiiiEEENS1_10collective13CollectiveMmaINS1_34MainloopSm90TmaGmmaWarpSpecializedILi5ENS5_IJNS4_1CILi2EEESB_NSA_ILi1EEEEEENS1_32KernelTmaWarpSpecializedPingpongEEENS5_IJNSA_ILi64EEESG_NSA_ILi128EEEEEENS_10bfloat16_tENS5_IJlSC_lEEESJ_SK_NS4_8TiledMMAINS4_8MMA_AtomIJNS4_4SM904GMMA27MMA_64x64x16_F32BF16BF16_SSILNSO_5MajorE0ELSQ_0ELNSO_7ScaleInE1ELSR_1EEEEEENS4_6LayoutINS5_IJSC_SC_SC_EEENS5_IJNSA_ILi0EEESW_SW_EEEEENS5_IJNS4_10UnderscoreESZ_SZ_EEEEENS4_23SM90_TMA_LOAD_MULTICASTENS4_14ComposedLayoutINS4_7SwizzleILi3ELi4ELi3EEENS4_18smem_ptr_flag_bitsILi16EEENSU_INS5_IJNSA_ILi8EEESG_EEENS5_IJSG_SC_EEEEEEEvNS4_8identityES12_S1C_vS1D_EENS_8epilogue10collective6detail29Sm90TmaWarpSpecializedAdapterINS1G_15DefaultEpilogueISJ_SK_SK_NS1F_6thread17LinearCombinationISJ_Li1EffLNS1K_9ScaleType4KindE0ELNS_15FloatRoundStyleE2ESJ_EENS1_15EpilogueDefaultEEEEEvvEEEEvNT_6ParamsE,(.L_x_139 - _ZN7cutlass13device_kernelINS_4gemm6kernel13GemmUniversalIN4cute5tupleIJiiiiEEENS1_10collective13CollectiveMmaINS1_34MainloopSm90TmaGmmaWarpSpecializedILi5ENS5_IJNS4_1CILi2EEESB_NSA_ILi1EEEEEENS1_32KernelTmaWarpSpecializedPingpongEEENS5_IJNSA_ILi64EEESG_NSA_ILi128EEEEEENS_10bfloat16_tENS5_IJlSC_lEEESJ_SK_NS4_8TiledMMAINS4_8MMA_AtomIJNS4_4SM904GMMA27MMA_64x64x16_F32BF16BF16_SSILNSO_5MajorE0ELSQ_0ELNSO_7ScaleInE1ELSR_1EEEEEENS4_6LayoutINS5_IJSC_SC_SC_EEENS5_IJNSA_ILi0EEESW_SW_EEEEENS5_IJNS4_10UnderscoreESZ_SZ_EEEEENS4_23SM90_TMA_LOAD_MULTICASTENS4_14ComposedLayoutINS4_7SwizzleILi3ELi4ELi3EEENS4_18smem_ptr_flag_bitsILi16EEENSU_INS5_IJNSA_ILi8EEESG_EEENS5_IJSG_SC_EEEEEEEvNS4_8identityES12_S1C_vS1D_EENS_8epilogue10collective6detail29Sm90TmaWarpSpecializedAdapterINS1G_15DefaultEpilogueISJ_SK_SK_NS1F_6thread17LinearCombinationISJ_Li1EffLNS1K_9ScaleType4KindE0ELNS_15FloatRoundStyleE2ESJ_EENS1_15EpilogueDefaultEEEEEvvEEEEvNT_6ParamsE)
        .other          _ZN7cutlass13device_kernelINS_4gemm6kernel13GemmUniversalIN4cute5tupleIJiiiiEEENS1_10collective13CollectiveMmaINS1_34MainloopSm90TmaGmmaWarpSpecializedILi5ENS5_IJNS4_1CILi2EEESB_NSA_ILi1EEEEEENS1_32KernelTmaWarpSpecializedPingpongEEENS5_IJNSA_ILi64EEESG_NSA_ILi128EEEEEENS_10bfloat16_tENS5_IJlSC_lEEESJ_SK_NS4_8TiledMMAINS4_8MMA_AtomIJNS4_4SM904GMMA27MMA_64x64x16_F32BF16BF16_SSILNSO_5MajorE0ELSQ_0ELNSO_7ScaleInE1ELSR_1EEEEEENS4_6LayoutINS5_IJSC_SC_SC_EEENS5_IJNSA_ILi0EEESW_SW_EEEEENS5_IJNS4_10UnderscoreESZ_SZ_EEEEENS4_23SM90_TMA_LOAD_MULTICASTENS4_14ComposedLayoutINS4_7SwizzleILi3ELi4ELi3EEENS4_18smem_ptr_flag_bitsILi16EEENSU_INS5_IJNSA_ILi8EEESG_EEENS5_IJSG_SC_EEEEEEEvNS4_8identityES12_S1C_vS1D_EENS_8epilogue10collective6detail29Sm90TmaWarpSpecializedAdapterINS1G_15DefaultEpilogueISJ_SK_SK_NS1F_6thread17LinearCombinationISJ_Li1EffLNS1K_9ScaleType4KindE0ELNS_15FloatRoundStyleE2ESJ_EENS1_15EpilogueDefaultEEEEEvvEEEEvNT_6ParamsE,@"STO_CUDA_ENTRY STV_DEFAULT"
_ZN7cutlass13device_kernelINS_4gemm6kernel13GemmUniversalIN4cute5tupleIJiiiiEEENS1_10collective13CollectiveMmaINS1_34MainloopSm90TmaGmmaWarpSpecializedILi5ENS5_IJNS4_1CILi2EEESB_NSA_ILi1EEEEEENS1_32KernelTmaWarpSpecializedPingpongEEENS5_IJNSA_ILi64EEESG_NSA_ILi128EEEEEENS_10bfloat16_tENS5_IJlSC_lEEESJ_SK_NS4_8TiledMMAINS4_8MMA_AtomIJNS4_4SM904GMMA27MMA_64x64x16_F32BF16BF16_SSILNSO_5MajorE0ELSQ_0ELNSO_7ScaleInE1ELSR_1EEEEEENS4_6LayoutINS5_IJSC_SC_SC_EEENS5_IJNSA_ILi0EEESW_SW_EEEEENS5_IJNS4_10UnderscoreESZ_SZ_EEEEENS4_23SM90_TMA_LOAD_MULTICASTENS4_14ComposedLayoutINS4_7SwizzleILi3ELi4ELi3EEENS4_18smem_ptr_flag_bitsILi16EEENSU_INS5_IJNSA_ILi8EEESG_EEENS5_IJSG_SC_EEEEEEEvNS4_8identityES12_S1C_vS1D_EENS_8epilogue10collective6detail29Sm90TmaWarpSpecializedAdapterINS1G_15DefaultEpilogueISJ_SK_SK_NS1F_6thread17LinearCombinationISJ_Li1EffLNS1K_9ScaleType4KindE0ELNS_15FloatRoundStyleE2ESJ_EENS1_15EpilogueDefaultEEEEEvvEEEEvNT_6ParamsE:
[----:B------:R-:W0:Y:S02]  /*0000*/  LDC R1, c[0x0][0x28] ;  /* 0x00000a00ff017b82 */ /* 0x000e240000000800 */
[----:B0-----:R-:W-:Y:S01]  /*0010*/  VIADD R1, R1, 0xfffffff8 ;  /* 0xfffffff801017836 */ /* 0x001fe20000000000 */
[----:B------:R-:W0:Y:S01]  /*0020*/  S2R R4, SR_TID.X ;  /* 0x0000000000047919 */ /* 0x000e220000002100 */
[----:B------:R-:W-:Y:S01]  /*0030*/  ELECT P0, URZ, PT ;  /* 0x00000000003f782f */ /* 0x000fe20003800000 */
[----:B------:R-:W-:Y:S01]  /*0040*/  BSSY B0, `(.L_x_0) ;  /* 0x000000f000007945 */ /* 0x000fe20003800000 */
[--C-:B0-----:R-:W-:Y:S02]  /*0050*/  SHF.R.U32.HI R0, RZ, 0x5, R4.reuse ;  /* 0x00000005ff007819 */ /* 0x101fe40000011604 */
[----:B------:R-:W-:-:S03]  /*0060*/  SHF.R.U32.HI R7, RZ, 0x7, R4 ;  /* 0x00000007ff077819 */ /* 0x000fc60000011604 */
[----:B------:R-:W0:Y:S04]  /*0070*/  SHFL.IDX PT, R2, R0, RZ, 0x1f ;  /* 0x00001fff00027589 */ /* 0x000e2800000e0000 */
[----:B------:R1:W2:Y:S01]  /*0080*/  SHFL.IDX PT, R10, R7, RZ, 0x1f ;  /* 0x00001fff070a7589 */ /* 0x0002a200000e0000 */
[----:B0-----:R-:W-:-:S13]  /*0090*/  ISETP.NE.OR P0, PT, R2, RZ, !P0 ;  /* 0x000000ff0200720c */ /* 0x001fda0004705670 */
[----:B-12---:R-:W-:Y:S05]  /*00a0*/  @P0 BRA `(.L_x_1) ;  /* 0x0000000000200947 */ /* 0x006fea0003800000 */
[----:B------:R-:W-:Y:S02]  /*00b0*/  ULDC.64 UR4, c[0x0][0x198] ;  /* 0x0000660000047ab9 */ /* 0x000fe40000000a00 */
[----:B------:R-:W-:Y:S02]  /*00c0*/  UIADD3 UR6, UP0, UR4, 0xf0, URZ ;  /* 0x000000f004067890 */ /* 0x000fe4000ff1e03f */
[----:B------:R-:W-:Y:S02]  /*00d0*/  UIADD3 UR4, UP1, UR4, 0x1f0, URZ ;  /* 0x000001f004047890 */ /* 0x000fe4000ff3e03f */
[----:B------:R-:W-:Y:S02]  /*00e0*/  UIADD3.X UR7, URZ, UR5, URZ, UP0, !UPT ;  /* 0x000000053f077290 */ /* 0x000fe400087fe43f */
[----:B------:R-:W-:-:S07]  /*00f0*/  UIADD3.X UR5, URZ, UR5, URZ, UP1, !UPT ;  /* 0x000000053f057290 */ /* 0x000fce0008ffe43f */
[----:B------:R0:W-:Y:S02]  /*0100*/  UTMACCTL.PF [UR6] ;  /* 0x00000000060079b9 */ /* 0x0001e40008040000 */
[----:B------:R0:W-:Y:S02]  /*0110*/  UTMACCTL.PF [UR4] ;  /* 0x00000000040079b9 */ /* 0x0001e40008040000 */
[----:B0-----:R-:W-:Y:S01]  /*0120*/  NOP ;  /* 0x0000000000007918 */ /* 0x001fe20000000000 */
.L_x_1:
[----:B------:R-:W-:Y:S05]  /*0130*/  BSYNC B0 ;  /* 0x0000000000007941 */ /* 0x000fea0003800000 */
.L_x_0:
[----:B------:R-:W0:Y:S02]  /*0140*/  SHFL.IDX PT, R9, R0, RZ, 0x1f ;  /* 0x00001fff00097589 */ /* 0x000e2400000e0000 */
[----:B0-----:R-:W-:-:S13]  /*0150*/  ISETP.NE.AND P0, PT, R9, RZ, PT ;  /* 0x000000ff0900720c */ /* 0x001fda0003f05270 */
[----:B------:R-:W-:Y:S05]  /*0160*/  @P0 BRA `(.L_x_2) ;  /* 0x0000000000600947 */ /* 0x000fea0003800000 */
[----:B------:R-:W0:Y:S01]  /*0170*/  S2UR UR8, SR_CgaCtaId ;  /* 0x00000000000879c3 */ /* 0x000e220000008800 */
[----:B------:R-:W-:Y:S01]  /*0180*/  UMOV UR4, 0x400 ;  /* 0x0000040000047882 */ /* 0x000fe20000000000 */
[----:B------:R-:W-:Y:S01]  /*0190*/  UMOV UR5, 0x1 ;  /* 0x0000000100057882 */ /* 0x000fe20000000000 */
[----:B------:R-:W-:Y:S01]  /*01a0*/  UMOV UR6, 0x3 ;  /* 0x0000000300067882 */ /* 0x000fe20000000000 */
[----:B------:R-:W-:Y:S01]  /*01b0*/  ELECT P0, URZ, PT ;  /* 0x00000000003f782f */ /* 0x000fe20003800000 */
[----:B------:R-:W-:-:S04]  /*01c0*/  UIADD3 UR6, -UR6, 0x100000, URZ ;  /* 0x0010000006067890 */ /* 0x000fc8000fffe13f */
[----:B------:R-:W-:Y:S02]  /*01d0*/  USHF.L.U32 UR7, UR6, 0xb, URZ ;  /* 0x0000000b06077899 */ /* 0x000fe4000800063f */
[----:B------:R-:W-:Y:S02]  /*01e0*/  USHF.L.U32 UR6, UR6, 0x1, URZ ;  /* 0x0000000106067899 */ /* 0x000fe4000800063f */
[----:B0-----:R-:W-:Y:S02]  /*01f0*/  ULEA UR8, UR8, UR4, 0x18 ;  /* 0x0000000408087291 */ /* 0x001fe4000f8ec03f */
[----:B------:R-:W-:-:S04]  /*0200*/  UIADD3 UR4, -UR5, 0x100000, URZ ;  /* 0x0010000005047890 */ /* 0x000fc8000fffe13f */
[----:B------:R-:W-:Y:S02]  /*0210*/  USHF.L.U32 UR5, UR4, 0xb, URZ ;  /* 0x0000000b04057899 */ /* 0x000fe4000800063f */
[----:B------:R-:W-:Y:S01]  /*0220*/  USHF.L.U32 UR4, UR4, 0x1, URZ ;  /* 0x0000000104047899 */ /* 0x000fe2000800063f */
[----:B------:R-:W0:Y:S11]  /*0230*/  FENCE.VIEW.ASYNC.S ;  /* 0x00000000000073c6 */ /* 0x000e360000000000 */
[----:B0-----:R0:W1:Y:S01]  /*0240*/  SYNCS.EXCH.64 URZ, [UR8], UR4 ;  /* 0x00000004083f75b2 */ /* 0x0010620008000100 */
[----:B------:R0:W2:Y:S01]  /*0250*/  SYNCS.EXCH.64 URZ, [UR8+0x28], UR6 ;  /* 0x00002806083f75b2 */ /* 0x0000a20008000100 */
[----:B------:R0:W3:Y:S01]  /*0260*/  SYNCS.EXCH.64 URZ, [UR8+0x8], UR4 ;  /* 0x00000804083f75b2 */ /* 0x0000e20008000100 */
[----:B------:R0:W4:Y:S01]  /*0270*/  SYNCS.EXCH.64 URZ, [UR8+0x30], UR6 ;  /* 0x00003006083f75b2 */ /* 0x0001220008000100 */
[----:B------:R0:W0:Y:S01]  /*0280*/  SYNCS.EXCH.64 URZ, [UR8+0x10], UR4 ;  /* 0x00001004083f75b2 */ /* 0x0000220008000100 */
[----:B------:R0:W0:Y:S01]  /*0290*/  SYNCS.EXCH.64 URZ, [UR8+0x38], UR6 ;  /* 0x00003806083f75b2 */ /* 0x0000220008000100 */
[----:B------:R0:W0:Y:S01]  /*02a0*/  SYNCS.EXCH.64 URZ, [UR8+0x18], UR4 ;  /* 0x00001804083f75b2 */ /* 0x0000220008000100 */
[----:B------:R0:W0:Y:S01]  /*02b0*/  SYNCS.EXCH.64 URZ, [UR8+0x40], UR6 ;  /* 0x00004006083f75b2 */ /* 0x0000220008000100 */
[----:B------:R0:W0:Y:S01]  /*02c0*/  SYNCS.EXCH.64 URZ, [UR8+0x20], UR4 ;  /* 0x00002004083f75b2 */ /* 0x0000220008000100 */
[----:B------:R0:W0:Y:S01]  /*02d0*/  SYNCS.EXCH.64 URZ, [UR8+0x48], UR6 ;  /* 0x00004806083f75b2 */ /* 0x0000220008000100 */
[----:B------:R-:W-:Y:S01]  /*02e0*/  NOP ;  /* 0x0000000000007918 */ /* 0x000fe20000000000 */
.L_x_2:
[----:B------:R-:W5:Y:S01]  /*02f0*/  SHFL.IDX PT, R12, R0, RZ, 0x1f ;  /* 0x00001fff000c7589 */ /* 0x000f6200000e0000 */
[----:B------:R-:W1:Y:S01]  /*0300*/  S2UR UR12, SR_CTAID.X ;  /* 0x00000000000c79c3 */ /* 0x000e620000002500 */
[----:B------:R-:W-:Y:S02]  /*0310*/  SHF.R.S32.HI R3, RZ, 0x1f, R4 ;  /* 0x0000001fff037819 */ /* 0x000fe40000011404 */
[----:B------:R-:W-:Y:S01]  /*0320*/  ELECT P0, URZ, PT ;  /* 0x00000000003f782f */ /* 0x000fe20003800000 */
[----:B------:R-:W2:Y:S01]  /*0330*/  SHFL.IDX PT, R11, R0, RZ, 0x1f ;  /* 0x00001fff000b7589 */ /* 0x000ea200000e0000 */
[----:B0-----:R-:W-:Y:S01]  /*0340*/  ULDC UR4, c[0x0][0x150] ;  /* 0x0000540000047ab9 */ /* 0x001fe20000000800 */
[----:B------:R-:W-:Y:S02]  /*0350*/  LEA.HI R3, R3, R4, RZ, 0x7 ;  /* 0x0000000403037211 */ /* 0x000fe400078f38ff */
[----:B------:R-:W-:Y:S01]  /*0360*/  ELECT P1, URZ, PT ;  /* 0x00000000003f782f */ /* 0x000fe20003820000 */
[----:B------:R-:W0:Y:S01]  /*0370*/  S2R R6, SR_CTAID.Y ;  /* 0x0000000000067919 */ /* 0x000e220000002600 */
[----:B------:R-:W3:Y:S01]  /*0380*/  LDC R14, c[0x0][0x144] ;  /* 0x00005100ff0e7b82 */ /* 0x000ee20000000800 */
[----:B------:R-:W-:Y:S01]  /*0390*/  LOP3.LUT R3, R3, 0xffffff80, RZ, 0xc0, !PT ;  /* 0xffffff8003037812 */ /* 0x000fe200078ec0ff */
[----:B------:R-:W-:Y:S01]  /*03a0*/  UMOV UR11, 0x80 ;  /* 0x00000080000b7882 */ /* 0x000fe20000000000 */
[----:B------:R-:W4:Y:S01]  /*03b0*/  SHFL.IDX PT, R16, R7, RZ, 0x1f ;  /* 0x00001fff07107589 */ /* 0x000f2200000e0000 */
[----:B------:R-:W-:Y:S01]  /*03c0*/  NOP ;  /* 0x0000000000007918 */ /* 0x000fe20000000000 */
[----:B------:R-:W-:Y:S01]  /*03d0*/  NOP ;  /* 0x0000000000007918 */ /* 0x000fe20000000000 */
[----:B------:R-:W-:Y:S01]  /*03e0*/  IMAD.IADD R5, R4, 0x1, -R3 ;  /* 0x0000000104057824 */ /* 0x000fe200078e0a03 */
[C---:B------:R-:W-:Y:S01]  /*03f0*/  ISETP.NE.AND P4, PT, R10.reuse, RZ, PT ;  /* 0x000000ff0a00720c */ /* 0x040fe20003f85270 */
[----:B------:R-:W4:Y:S01]  /*0400*/  LDC R15, c[0x0][0x140] ;  /* 0x00005000ff0f7b82 */ /* 0x000f220000000800 */
[----:B------:R-:W-:-:S02]  /*0410*/  VIADD R36, R10, 0xffffffff ;  /* 0xffffffff0a247836 */ /* 0x000fc40000000000 */
[----:B------:R-:W-:Y:S01]  /*0420*/  SHF.R.S32.HI R8, RZ, 0x1f, R5 ;  /* 0x0000001fff087819 */ /* 0x000fe20000011405 */
[----:B------:R-:W-:Y:S02]  /*0430*/  IMAD.MOV.U32 R57, RZ, RZ, 0x1 ;  /* 0x00000001ff397424 */ /* 0x000fe400078e00ff */
[----:B------:R-:W-:Y:S02]  /*0440*/  ISETP.GE.U32.AND P6, PT, R36, 0x2, PT ;  /* 0x000000022400780c */ /* 0x000fe40003fc6070 */
[----:B-----5:R-:W-:Y:S01]  /*0450*/  ISETP.NE.OR P0, PT, R12, RZ, !P0 ;  /* 0x000000ff0c00720c */ /* 0x020fe20004705670 */
[----:B------:R-:W5:Y:S01]  /*0460*/  LDC R25, c[0x0][0x148] ;  /* 0x00005200ff197b82 */ /* 0x000f620000000800 */
[----:B-1----:R-:W-:Y:S02]  /*0470*/  I2FP.F32.U32 R12, UR12 ;  /* 0x0000000c000c7c45 */ /* 0x002fe40008201000 */
[----:B------:R-:W-:Y:S02]  /*0480*/  LEA.HI R3, R8, R5, RZ, 0x3 ;  /* 0x0000000508037211 */ /* 0x000fe400078f18ff */
[----:B--2---:R-:W-:Y:S01]  /*0490*/  ISETP.NE.OR P1, PT, R11, RZ, !P1 ;  /* 0x000000ff0b00720c */ /* 0x004fe20004f25670 */
[----:B------:R-:W-:Y:S01]  /*04a0*/  FMUL R13, R12, UR4 ;  /* 0x000000040c0d7c20 */ /* 0x000fe20008400000 */
[--C-:B------:R-:W-:Y:S01]  /*04b0*/  SHF.R.S32.HI R0, RZ, 0x3, R3.reuse ;  /* 0x00000003ff007819 */ /* 0x100fe20000011403 */
[----:B------:R-:W-:Y:S01]  /*04c0*/  ULDC UR4, c[0x0][0x154] ;  /* 0x0000550000047ab9 */ /* 0x000fe20000000800 */
[----:B------:R-:W-:-:S02]  /*04d0*/  SHF.R.S32.HI R3, RZ, 0x1f, R3 ;  /* 0x0000001fff037819 */ /* 0x000fc40000011403 */
[----:B------:R-:W-:Y:S01]  /*04e0*/  SHF.R.S32.HI R12, RZ, 0x1f, R9 ;  /* 0x0000001fff0c7819 */ /* 0x000fe20000011409 */
[----:B------:R-:W1:Y:S01]  /*04f0*/  F2I.U32.TRUNC.NTZ R13, R13 ;  /* 0x0000000d000d7305 */ /* 0x000e62000020f000 */
[----:B------:R-:W-:Y:S01]  /*0500*/  LEA.HI R11, R3, R0, RZ, 0x2 ;  /* 0x00000000030b7211 */ /* 0x000fe200078f10ff */
[----:B------:R-:W-:Y:S01]  /*0510*/  VOTEU.ALL UP1, P0 ;  /* 0x00000000003f7886 */ /* 0x000fe20000020000 */
[----:B------:R-:W-:Y:S01]  /*0520*/  LEA.HI R12, R12, R9, RZ, 0x2 ;  /* 0x000000090c0c7211 */ /* 0x000fe200078f10ff */
[----:B------:R-:W-:Y:S01]  /*0530*/  VOTEU.ALL UP0, P0 ;  /* 0x00000000003f7886 */ /* 0x000fe20000000000 */
[----:B------:R-:W-:Y:S01]  /*0540*/  SHF.R.S32.HI R3, RZ, 0x1f, R2 ;  /* 0x0000001fff037819 */ /* 0x000fe20000011402 */
[----:B------:R-:W-:Y:S01]  /*0550*/  VOTEU.ALL UP2, P1 ;  /* 0x00000000003f7886 */ /* 0x000fe20000840000 */
[----:B------:R-:W-:Y:S01]  /*0560*/  LOP3.LUT R11, R11, 0xfffffffc, RZ, 0xc0, !PT ;  /* 0xfffffffc0b0b7812 */ /* 0x000fe200078ec0ff */
[----:B------:R-:W2:Y:S01]  /*0570*/  @!UP1 S2UR UR7, SR_CgaCtaId ;  /* 0x00000000000799c3 */ /* 0x000ea20000008800 */
[----:B------:R-:W-:Y:S01]  /*0580*/  LOP3.LUT R12, R12, 0x3ffffffc, RZ, 0xc0, !PT ;  /* 0x3ffffffc0c0c7812 */ /* 0x000fe200078ec0ff */
[----:B------:R-:W-:Y:S01]  /*0590*/  @!UP1 UMOV UR6, 0x400 ;  /* 0x0000040000069882 */ /* 0x000fe20000000000 */
[----:B------:R-:W-:Y:S01]  /*05a0*/  LEA.HI R3, R3, R2, RZ, 0x2 ;  /* 0x0000000203037211 */ /* 0x000fe200078f10ff */
[----:B------:R-:W-:Y:S01]  /*05b0*/  IMAD.IADD R11, R0, 0x1, -R11 ;  /* 0x00000001000b7824 */ /* 0x000fe200078e0a0b */
[----:B------:R-:W-:Y:S01]  /*05c0*/  @!UP2 UMOV UR9, 0x400 ;  /* 0x000004000009a882 */ /* 0x000fe20000000000 */
[----:B------:R-:W-:Y:S01]  /*05d0*/  IMAD.IADD R12, R9, 0x1, -R12 ;  /* 0x00000001090c7824 */ /* 0x000fe200078e0a0c */
[----:B------:R-:W-:Y:S01]  /*05e0*/  LOP3.LUT R3, R3, 0xfffffffc, RZ, 0xc0, !PT ;  /* 0xfffffffc03037812 */ /* 0x000fe200078ec0ff */
[----:B------:R-:W5:Y:S01]  /*05f0*/  @!UP2 S2UR UR10, SR_CgaCtaId ;  /* 0x00000000000aa9c3 */ /* 0x000f620000008800 */
[----:B-1----:R-:W-:Y:S01]  /*0600*/  IMAD.MOV R13, RZ, RZ, -R13 ;  /* 0x000000ffff0d7224 */ /* 0x002fe200078e0a0d */
[----:B------:R-:W-:Y:S01]  /*0610*/  VOTEU.ALL UP3, P1 ;  /* 0x00000000003f7886 */ /* 0x000fe20000860000 */
[----:B------:R-:W-:Y:S01]  /*0620*/  IMAD R11, R12, 0x4, R11 ;  /* 0x000000040c0b7824 */ /* 0x000fe200078e020b */
[----:B------:R-:W-:Y:S01]  /*0630*/  VOTEU.ALL UP4, P1 ;  /* 0x00000000003f7886 */ /* 0x000fe20000880000 */
[----:B------:R-:W-:Y:S01]  /*0640*/  IMAD.IADD R9, R2, 0x1, -R3 ;  /* 0x0000000102097824 */ /* 0x000fe200078e0a03 */
[----:B0-----:R-:W-:Y:S01]  /*0650*/  I2FP.F32.U32 R2, R6 ;  /* 0x0000000600027245 */ /* 0x001fe20000201000 */
[----:B---3--:R-:W-:Y:S01]  /*0660*/  IMAD R21, R14, R13, UR12 ;  /* 0x0000000c0e157e24 */ /* 0x008fe2000f8e020d */
[C---:B------:R-:W-:Y:S01]  /*0670*/  LEA.HI R0, R11.reuse, R11, RZ, 0x1 ;  /* 0x0000000b0b007211 */ /* 0x040fe200078f08ff */
[C---:B------:R-:W-:Y:S01]  /*0680*/  IMAD.SHL.U32 R56, R11.reuse, 0x4, RZ ;  /* 0x000000040b387824 */ /* 0x040fe200078e00ff */
[----:B------:R-:W-:Y:S01]  /*0690*/  VOTEU.ALL UP5, P1 ;  /* 0x00000000003f7886 */ /* 0x000fe200008a0000 */
[----:B------:R-:W-:Y:S01]  /*06a0*/  FMUL R2, R2, UR4 ;  /* 0x0000000402027c20 */ /* 0x000fe20008400000 */
[----:B------:R-:W-:Y:S01]  /*06b0*/  LOP3.LUT R0, R0, 0xfffffffe, RZ, 0xc0, !PT ;  /* 0xfffffffe00007812 */ /* 0x000fe200078ec0ff */
[----:B------:R-:W-:Y:S01]  /*06c0*/  UMOV UR4, 0x20 ;  /* 0x0000002000047882 */ /* 0x000fe20000000000 */
[----:B------:R-:W-:Y:S01]  /*06d0*/  LOP3.LUT R56, R11, 0xc, R56, 0x78, !PT ;  /* 0x0000000c0b387812 */ /* 0x000fe200078e7838 */
[----:B------:R-:W-:-:S04]  /*06e0*/  @!UP1 UIADD3 UR4, -UR4, 0x100000, URZ ;  /* 0x0010000004049890 */ /* 0x000fc8000fffe13f */
[----:B------:R-:W-:Y:S02]  /*06f0*/  @!UP1 USHF.L.U32 UR5, UR4, 0xb, URZ ;  /* 0x0000000b04059899 */ /* 0x000fe4000800063f */
[----:B------:R-:W-:Y:S01]  /*0700*/  @!UP1 USHF.L.U32 UR4, UR4, 0x1, URZ ;  /* 0x0000000104049899 */ /* 0x000fe2000800063f */
[----:B----4-:R-:W-:Y:S01]  /*0710*/  ISETP.EQ.U32.AND P2, PT, R15, 0x1, PT ;  /* 0x000000010f00780c */ /* 0x010fe20003f42070 */
[----:B------:R-:W-:Y:S01]  /*0720*/  IMAD.IADD R0, R11, 0x1, -R0 ;  /* 0x000000010b007824 */ /* 0x000fe200078e0a00 */
[----:B------:R-:W0:Y:S01]  /*0730*/  F2I.U32.TRUNC.NTZ R2, R2 ;  /* 0x0000000200027305 */ /* 0x000e22000020f000 */
[----:B--2---:R-:W-:Y:S01]  /*0740*/  @!UP1 ULEA UR8, UR7, UR6, 0x18 ;  /* 0x0000000607089291 */ /* 0x004fe2000f8ec03f */
[----:B------:R-:W-:Y:S01]  /*0750*/  R2UR UR43, R16 ;  /* 0x00000000102b72ca */ /* 0x000fe200000e0000 */
[----:B------:R-:W-:-:S04]  /*0760*/  @!UP2 UIADD3 UR6, -UR11, 0x100000, URZ ;  /* 0x001000000b06a890 */ /* 0x000fc8000fffe13f */
[----:B------:R-:W-:Y:S02]  /*0770*/  @!UP2 USHF.L.U32 UR7, UR6, 0xb, URZ ;  /* 0x0000000b0607a899 */ /* 0x000fe4000800063f */
[----:B------:R-:W-:Y:S01]  /*0780*/  @!UP2 USHF.L.U32 UR6, UR6, 0x1, URZ ;  /* 0x000000010606a899 */ /* 0x000fe2000800063f */
[----:B------:R-:W-:Y:S01]  /*0790*/  ISETP.NE.AND P3, PT, R0, R21, PT ;  /* 0x000000150000720c */ /* 0x000fe20003f65270 */
[----:B------:R-:W-:Y:S01]  /*07a0*/  VOTEU.ALL UP1, P0 ;  /* 0x00000000003f7886 */ /* 0x000fe20000020000 */
[----:B-----5:R-:W-:Y:S01]  /*07b0*/  @!UP2 ULEA UR9, UR10, UR9, 0x18 ;  /* 0x000000090a09a291 */ /* 0x020fe2000f8ec03f */
[----:B------:R-:W-:Y:S01]  /*07c0*/  LOP3.LUT P0, RZ, R5, 0x7, RZ, 0xc0, !PT ;  /* 0x0000000705ff7812 */ /* 0x000fe2000780c0ff */
[----:B------:R-:W-:Y:S01]  /*07d0*/  VOTEU.ALL UP2, P1 ;  /* 0x00000000003f7886 */ /* 0x000fe20000840000 */
[----:B------:R-:W-:Y:S02]  /*07e0*/  ISETP.NE.AND P1, PT, R9, 0x3, PT ;  /* 0x000000030900780c */ /* 0x000fe40003f25270 */
[----:B------:R-:W-:-:S02]  /*07f0*/  ISETP.LT.U32.AND P0, PT, R56, 0x4, !P0 ;  /* 0x000000043800780c */ /* 0x000fc40004701070 */
[----:B------:R-:W-:Y:S01]  /*0800*/  ISETP.EQ.OR P1, PT, R9, RZ, !P1 ;  /* 0x000000ff0900720c */ /* 0x000fe20004f22670 */
[----:B------:R-:W1:Y:S02]  /*0810*/  FENCE.VIEW.ASYNC.S ;  /* 0x00000000000073c6 */ /* 0x000e640000000000 */
[----:B-1----:R1:W2:Y:S01]  /*0820*/  @!UP0 SYNCS.EXCH.64 URZ, [UR8+0x80], UR4 ;  /* 0x00008004083f85b2 */ /* 0x0022a20008000100 */
[----:B0-----:R-:W-:Y:S01]  /*0830*/  IMAD.MOV R20, RZ, RZ, -R2 ;  /* 0x000000ffff147224 */ /* 0x001fe200078e0a02 */
[----:B------:R-:W-:-:S03]  /*0840*/  @P3 LEA.HI R0, R56, R56, RZ, 0x1 ;  /* 0x0000003838003211 */ /* 0x000fc600078f08ff */
[----:B------:R-:W-:Y:S01]  /*0850*/  IMAD R3, R25, R20, R6 ;  /* 0x0000001419037224 */ /* 0x000fe200078e0206 */
[----:B------:R-:W-:Y:S02]  /*0860*/  ISETP.EQ.AND P1, PT, R10, RZ, P1 ;  /* 0x000000ff0a00720c */ /* 0x000fe40000f22270 */
[----:B------:R-:W-:Y:S02]  /*0870*/  @P3 SHF.R.S32.HI R0, RZ, 0x1, R0 ;  /* 0x00000001ff003819 */ /* 0x000fe40000011400 */
[----:B------:R-:W-:Y:S02]  /*0880*/  SEL R23, RZ, 0x1, !P1 ;  /* 0x00000001ff177807 */ /* 0x000fe40004800000 */
[----:B------:R-:W-:Y:S02]  /*0890*/  @P3 ISETP.NE.AND P5, PT, R0, R3, PT ;  /* 0x000000030000320c */ /* 0x000fe40003fa5270 */
[----:B------:R-:W-:Y:S01]  /*08a0*/  SEL R0, RZ, 0x1, !P0 ;  /* 0x00000001ff007807 */ /* 0x000fe20004000000 */
[----:B------:R1:W0:Y:S01]  /*08b0*/  @!UP1 SYNCS.EXCH.64 URZ, [UR8+0x88], UR4 ;  /* 0x00008804083f95b2 */ /* 0x0002220008000100 */
[----:B------:R-:W-:Y:S01]  /*08c0*/  NOP ;  /* 0x0000000000007918 */ /* 0x000fe20000000000 */
[----:B------:R-:W-:-:S02]  /*08d0*/  @P3 SEL R57, RZ, 0x1, P5 ;  /* 0x00000001ff393807 */ /* 0x000fc40002800000 */
[----:B------:R-:W-:Y:S02]  /*08e0*/  SEL R23, R23, 0x2, P6 ;  /* 0x0000000217177807 */ /* 0x000fe40003000000 */
[----:B------:R-:W-:Y:S01]  /*08f0*/  LOP3.LUT R57, R57, R0, RZ, 0xc0, !PT ;  /* 0x0000000039397212 */ /* 0x000fe200078ec0ff */
[----:B------:R1:W3:Y:S01]  /*0900*/  @!UP2 SYNCS.EXCH.64 URZ, [UR9+0x60], UR6 ;  /* 0x00006006093fa5b2 */ /* 0x0002e20008000100 */
[----:B------:R1:W4:Y:S01]  /*0910*/  @!UP3 SYNCS.EXCH.64 URZ, [UR9+0x68], UR6 ;  /* 0x00006806093fb5b2 */ /* 0x0003220008000100 */
[----:B------:R1:W0:Y:S01]  /*0920*/  @!UP4 SYNCS.EXCH.64 URZ, [UR9+0x70], UR6 ;  /* 0x00007006093fc5b2 */ /* 0x0002220008000100 */
[----:B------:R1:W0:Y:S01]  /*0930*/  @!UP5 SYNCS.EXCH.64 URZ, [UR9+0x78], UR6 ;  /* 0x00007806093fd5b2 */ /* 0x0002220008000100 */
[----:B------:R-:W-:Y:S01]  /*0940*/  NOP ;  /* 0x0000000000007918 */ /* 0x000fe20000000000 */
[----:B-12---:R-:W-:Y:S05]  /*0950*/  @!P2 BRA `(.L_x_3) ;  /* 0x000000000008a947 */ /* 0x006fea0003800000 */
[----:B0--34-:R-:W-:Y:S01]  /*0960*/  UCGABAR_ARV ;  /* 0x00000000000079c7 */ /* 0x019fe20008000000 */
[----:B------:R-:W-:Y:S05]  /*0970*/  BRA `(.L_x_4) ;  /* 0x0000000000047947 */ /* 0x000fea0003800000 */
.L_x_3:
[----:B0--34-:R-:W-:Y:S01]  /*0980*/  NOP ;  /* 0x0000000000007918 */ /* 0x019fe20000000000 */
.L_x_4:
[----:B------:R-:W-:Y:S01]  /*0990*/  ULDC.64 UR4, c[0x0][0x598] ;  /* 0x0001660000047ab9 */ /* 0x000fe20000000a00 */
[----:B------:R-:W-:Y:S01]  /*09a0*/  ULDC.64 UR36, c[0x0][0x208] ;  /* 0x0000820000247ab9 */ /* 0x000fe20000000a00 */
[----:B------:R-:W-:-:S04]  /*09b0*/  ISETP.NE.U32.AND P0, PT, RZ, UR4, PT ;  /* 0x00000004ff007c0c */ /* 0x000fc8000bf05070 */
[----:B------:R-:W-:-:S13]  /*09c0*/  ISETP.NE.AND.EX P0, PT, RZ, UR5, PT, P0 ;  /* 0x00000005ff007c0c */ /* 0x000fda000bf05300 */
[----:B------:R-:W-:Y:S05]  /*09d0*/  @!P0 BRA `(.L_x_5) ;  /* 0x00000000001c8947 */ /* 0x000fea0003800000 */
[----:B------:R-:W0:Y:S02]  /*09e0*/  LDC.64 R2, c[0x0][0x598] ;  /* 0x00016600ff027b82 */ /* 0x000e240000000a00 */
[----:B0-----:R-:W2:Y:S02]  /*09f0*/  LDG.E.64 R2, desc[UR36][R2.64] ;  /* 0x0000002402027981 */ /* 0x001ea4000c1e1b00 */
[----:B--2---:R-:W-:-:S04]  /*0a00*/  ISETP.NE.U32.AND P0, PT, R2, RZ, PT ;  /* 0x000000ff0200720c */ /* 0x004fc80003f05070 */
[----:B------:R-:W-:-:S13]  /*0a10*/  ISETP.NE.AND.EX P0, PT, R3, RZ, PT, P0 ;  /* 0x000000ff0300720c */ /* 0x000fda0003f05300 */
[----:B------:R-:W-:Y:S05]  /*0a20*/  @!P0 BRA `(.L_x_5) ;  /* 0x0000000000088947 */ /* 0x000fea0003800000 */
[----:B------:R0:W5:Y:S01]  /*0a30*/  LD.E R58, desc[UR36][R2.64] ;  /* 0x00000024023a7980 */ /* 0x000162000c101900 */
[----:B------:R-:W-:Y:S05]  /*0a40*/  BRA `(.L_x_6) ;  /* 0x0000000000247947 */ /* 0x000fea0003800000 */
.L_x_5:
[----:B------:R-:W-:Y:S02]  /*0a50*/  ULDC.64 UR4, c[0x0][0x588] ;  /* 0x0001620000047ab9 */ /* 0x000fe40000000a00 */
[----:B------:R-:W-:-:S04]  /*0a60*/  ISETP.NE.U32.AND P0, PT, RZ, UR4, PT ;  /* 0x00000004ff007c0c */ /* 0x000fc8000bf05070 */
[----:B------:R-:W-:-:S13]  /*0a70*/  ISETP.NE.AND.EX P0, PT, RZ, UR5, PT, P0 ;  /* 0x00000005ff007c0c */ /* 0x000fda000bf05300 */
[----:B------:R-:W-:Y:S05]  /*0a80*/  @!P0 BRA `(.L_x_7) ;  /* 0x00000000000c8947 */ /* 0x000fea0003800000 */
[----:B------:R-:W0:Y:S02]  /*0a90*/  LDC.64 R58, c[0x0][0x588] ;  /* 0x00016200ff3a7b82 */ /* 0x000e240000000a00 */
[----:B0-----:R1:W5:Y:S01]  /*0aa0*/  LDG.E R58, desc[UR36][R58.64] ;  /* 0x000000243a3a7981 */ /* 0x001362000c1e1900 */
[----:B------:R-:W-:Y:S05]  /*0ab0*/  BRA `(.L_x_6) ;  /* 0x0000000000087947 */ /* 0x000fea0003800000 */
.L_x_7:
[----:B------:R-:W-:Y:S02]  /*0ac0*/  ULDC UR4, c[0x0][0x580] ;  /* 0x0001600000047ab9 */ /* 0x000fe40000000800 */
[----:B------:R-:W-:-:S07]  /*0ad0*/  IMAD.U32 R58, RZ, RZ, UR4 ;  /* 0x00000004ff3a7e24 */ /* 0x000fce000f8e00ff */
.L_x_6:
[----:B------:R-:W-:Y:S02]  /*0ae0*/  ULDC.64 UR4, c[0x0][0x5a0] ;  /* 0x0001680000047ab9 */ /* 0x000fe40000000a00 */
[----:B------:R-:W-:-:S04]  /*0af0*/  ISETP.NE.U32.AND P0, PT, RZ, UR4, PT ;  /* 0x00000004ff007c0c */ /* 0x000fc8000bf05070 */
[----:B------:R-:W-:-:S13]  /*0b00*/  ISETP.NE.AND.EX P0, PT, RZ, UR5, PT, P0 ;  /* 0x00000005ff007c0c */ /* 0x000fda000bf05300 */
[----:B------:R-:W-:Y:S05]  /*0b10*/  @!P0 BRA `(.L_x_8) ;  /* 0x00000000001c8947 */ /* 0x000fea0003800000 */
[----:B0-----:R-:W0:Y:S02]  /*0b20*/  LDC.64 R2, c[0x0][0x5a0] ;  /* 0x00016800ff027b82 */ /* 0x001e240000000a00 */
[----:B0-----:R-:W2:Y:S02]  /*0b30*/  LDG.E.64 R2, desc[UR36][R2.64] ;  /* 0x0000002402027981 */ /* 0x001ea4000c1e1b00 */
[----:B--2---:R-:W-:-:S04]  /*0b40*/  ISETP.NE.U32.AND P0, PT, R2, RZ, PT ;  /* 0x000000ff0200720c */ /* 0x004fc80003f05070 */
[----:B------:R-:W-:-:S13]  /*0b50*/  ISETP.NE.AND.EX P0, PT, R3, RZ, PT, P0 ;  /* 0x000000ff0300720c */ /* 0x000fda0003f05300 */
[----:B------:R-:W-:Y:S05]  /*0b60*/  @!P0 BRA `(.L_x_8) ;  /* 0x0000000000088947 */ /* 0x000fea0003800000 */
[----:B-1----:R0:W5:Y:S01]  /*0b70*/  LD.E R59, desc[UR36][R2.64] ;  /* 0x00000024023b7980 */ /* 0x002162000c101900 */
[----:B------:R-:W-:Y:S05]  /*0b80*/  BRA `(.L_x_9) ;  /* 0x0000000000247947 */ /* 0x000fea0003800000 */
.L_x_8:
[----:B------:R-:W-:Y:S02]  /*0b90*/  ULDC.64 UR4, c[0x0][0x590] ;  /* 0x0001640000047ab9 */ /* 0x000fe40000000a00 */
[----:B------:R-:W-:-:S04]  /*0ba0*/  ISETP.NE.U32.AND P0, PT, RZ, UR4, PT ;  /* 0x00000004ff007c0c */ /* 0x000fc8000bf05070 */
[----:B------:R-:W-:-:S13]  /*0bb0*/  ISETP.NE.AND.EX P0, PT, RZ, UR5, PT, P0 ;  /* 0x00000005ff007c0c */ /* 0x000fda000bf05300 */
[----:B------:R-:W-:Y:S05]  /*0bc0*/  @!P0 BRA `(.L_x_10) ;  /* 0x00000000000c8947 */ /* 0x000fea0003800000 */
[----:B0-----:R-:W1:Y:S02]  /*0bd0*/  LDC.64 R2, c[0x0][0x590] ;  /* 0x00016400ff027b82 */ /* 0x001e640000000a00 */
[----:B-1----:R1:W5:Y:S01]  /*0be0*/  LDG.E R59, desc[UR36][R2.64] ;  /* 0x00000024023b7981 */ /* 0x002362000c1e1900 */
[----:B------:R-:W-:Y:S05]  /*0bf0*/  BRA `(.L_x_9) ;  /* 0x0000000000087947 */ /* 0x000fea0003800000 */
.L_x_10:
[----:B------:R-:W-:Y:S02]  /*0c00*/  ULDC UR4, c[0x0][0x584] ;  /* 0x0001610000047ab9 */ /* 0x000fe40000000800 */
[----:B-1----:R-:W-:-:S07]  /*0c10*/  IMAD.U32 R59, RZ, RZ, UR4 ;  /* 0x00000004ff3b7e24 */ /* 0x002fce000f8e00ff */
.L_x_9:
[----:B01----:R-:W0:Y:S01]  /*0c20*/  LDC R2, c[0x0][0x65c] ;  /* 0x00019700ff027b82 */ /* 0x003e220000000800 */
[----:B------:R-:W-:Y:S01]  /*0c30*/  ULDC UR6, c[0x0][0x28c] ;  /* 0x0000a30000067ab9 */ /* 0x000fe20000000800 */
[----:B------:R-:W-:Y:S01]  /*0c40*/  ISETP.NE.AND P0, PT, R10, 0x2, PT ;  /* 0x000000020a00780c */ /* 0x000fe20003f05270 */
[----:B------:R-:W-:Y:S01]  /*0c50*/  UIADD3 UR6, UR6, 0x7f, URZ ;  /* 0x0000007f06067890 */ /* 0x000fe2000fffe03f */
[----:B------:R-:W-:Y:S01]  /*0c60*/  IMAD.U32 R10, RZ, RZ, UR12 ;  /* 0x0000000cff0a7e24 */ /* 0x000fe2000f8e00ff */
[----:B------:R-:W-:Y:S01]  /*0c70*/  UMOV UR38, URZ ;  /* 0x0000003f00267c82 */ /* 0x000fe20008000000 */
[----:B------:R-:W-:Y:S01]  /*0c80*/  UMOV UR39, URZ ;  /* 0x0000003f00277c82 */ /* 0x000fe20008000000 */
[----:B------:R-:W-:Y:S01]  /*0c90*/  USHF.R.S32.HI UR7, URZ, 0x1f, UR6 ;  /* 0x0000001f3f077899 */ /* 0x000fe20008011406 */
[----:B------:R-:W-:-:S03]  /*0ca0*/  ULDC.64 UR8, c[0x0][0x650] ;  /* 0x0001940000087ab9 */ /* 0x000fc60000000a00 */
[----:B------:R-:W-:-:S04]  /*0cb0*/  ULEA.HI UR7, UR7, UR6, URZ, 0x7 ;  /* 0x0000000607077291 */ /* 0x000fc8000f8f383f */
[----:B------:R-:W-:Y:S01]  /*0cc0*/  USHF.R.S32.HI UR40, URZ, 0x7, UR7 ;  /* 0x000000073f287899 */ /* 0x000fe20008011407 */
[----:B0-----:R-:W-:-:S13]  /*0cd0*/  ISETP.NE.AND P1, PT, R2, 0x1, PT ;  /* 0x000000010200780c */ /* 0x001fda0003f25270 */
[----:B------:R-:W0:Y:S01]  /*0ce0*/  @P1 LDC R17, c[0x0][0x10] ;  /* 0x00000400ff111b82 */ /* 0x000e220000000800 */
[----:B------:R-:W-:Y:S02]  /*0cf0*/  @P1 IMAD.MOV.U32 R7, RZ, RZ, RZ ;  /* 0x000000ffff071224 */ /* 0x000fe400078e00ff */
[----:B------:R-:W-:-:S05]  /*0d00*/  @P1 IMAD.MOV.U32 R11, RZ, RZ, RZ ;  /* 0x000000ffff0b1224 */ /* 0x000fca00078e00ff */
[----:B------:R-:W1:Y:S01]  /*0d10*/  @!P1 LDC R3, c[0x0][0xc] ;  /* 0x00000300ff039b82 */ /* 0x000e620000000800 */
[----:B------:R-:W-:Y:S01]  /*0d20*/  ULDC UR4, c[0x0][0xc] ;  /* 0x0000030000047ab9 */ /* 0x000fe20000000800 */
[----:B------:R-:W-:Y:S02]  /*0d30*/  ULDC UR5, c[0x0][0x10] ;  /* 0x0000040000057ab9 */ /* 0x000fe40000000800 */
[----:B------:R-:W-:-:S04]  /*0d40*/  UIMAD.WIDE.U32 UR4, UR4, UR5, URZ ;  /* 0x00000005040472a5 */ /* 0x000fc8000f8e003f */
[----:B------:R-:W2:Y:S01]  /*0d50*/  LDC R0, c[0x0][0x14] ;  /* 0x00000500ff007b82 */ /* 0x000ea20000000800 */
[----:B0-----:R-:W-:-:S04]  /*0d60*/  @P1 IMAD.WIDE.U32 R16, R17, UR12, R6 ;  /* 0x0000000c11101c25 */ /* 0x001fc8000f8e0006 */
[----:B------:R-:W-:Y:S02]  /*0d70*/  @P1 IMAD.IADD R17, R17, 0x1, R11 ;  /* 0x0000000111111824 */ /* 0x000fe400078e020b */
[----:B------:R-:W-:Y:S02]  /*0d80*/  IMAD.MOV.U32 R11, RZ, RZ, RZ ;  /* 0x000000ffff0b7224 */ /* 0x000fe400078e00ff */
[----:B-1----:R-:W-:-:S04]  /*0d90*/  @!P1 IMAD.WIDE.U32 R10, R6, R3, R10 ;  /* 0x00000003060a9225 */ /* 0x002fc800078e000a */
[----:B------:R-:W-:Y:S02]  /*0da0*/  @!P1 IMAD.MOV.U32 R16, RZ, RZ, R10 ;  /* 0x000000ffff109224 */ /* 0x000fe400078e000a */
[----:B--2---:R-:W-:-:S04]  /*0db0*/  IMAD.WIDE.U32 R12, R0, UR4, RZ ;  /* 0x00000004000c7c25 */ /* 0x004fc8000f8e00ff */
[----:B------:R-:W-:Y:S01]  /*0dc0*/  IMAD R3, R0, UR5, RZ ;  /* 0x0000000500037c24 */ /* 0x000fe2000f8e02ff */
[----:B------:R0:W-:Y:S01]  /*0dd0*/  STL.64 [R1], R12 ;  /* 0x0000000c01007387 */ /* 0x0001e20000100a00 */
[----:B------:R-:W-:Y:S02]  /*0de0*/  @!P1 IMAD.MOV.U32 R17, RZ, RZ, R11 ;  /* 0x000000ffff119224 */ /* 0x000fe400078e000b */
[----:B------:R-:W-:Y:S01]  /*0df0*/  IMAD.IADD R0, R13, 0x1, R3 ;  /* 0x000000010d007824 */ /* 0x000fe200078e0203 */
[----:B------:R-:W-:Y:S06]  /*0e00*/  @P0 BRA `(.L_x_11) ;  /* 0x0000000000200947 */ /* 0x000fec0003800000 */
[----:B------:R-:W-:Y:S01]  /*0e10*/  UISETP.GE.U32.AND UP0, UPT, UR40, 0x5, UPT ;  /* 0x000000052800788c */ /* 0x000fe2000bf06070 */
[----:B------:R-:W-:Y:S01]  /*0e20*/  IADD3 R16, P0, R16, R12, RZ ;  /* 0x0000000c10107210 */ /* 0x000fe20007f1e0ff */
[----:B------:R-:W-:Y:S01]  /*0e30*/  UIMAD.WIDE.U32 UR4, UR40, -0x33333333, URZ ;  /* 0xcccccccd280478a5 */ /* 0x000fe2000f8e003f */
[----:B------:R-:W-:-:S03]  /*0e40*/  UMOV UR39, URZ ;  /* 0x0000003f00277c82 */ /* 0x000fc60008000000 */
[----:B------:R-:W-:Y:S01]  /*0e50*/  USHF.R.U32.HI UR4, URZ, 0x2, UR5 ;  /* 0x000000023f047899 */ /* 0x000fe20008011605 */
[----:B------:R-:W-:-:S03]  /*0e60*/  IMAD.X R17, R0, 0x1, R17, P0 ;  /* 0x0000000100117824 */ /* 0x000fc600000e0611 */
[----:B------:R-:W-:Y:S02]  /*0e70*/  UIMAD UR38, UR4, -0x5, UR40 ;  /* 0xfffffffb042678a4 */ /* 0x000fe4000f8e0228 */
[----:B------:R-:W-:-:S12]  /*0e80*/  @UP0 ULOP3.LUT UR39, UR4, 0x1, URZ, 0xc0, !UPT ;  /* 0x0000000104270892 */ /* 0x000fd8000f8ec03f */
.L_x_11:
[----:B------:R-:W-:Y:S01]  /*0e90*/  ISETP.GE.U32.AND P0, PT, R16, UR8, PT ;  /* 0x0000000810007c0c */ /* 0x000fe2000bf06070 */
[----:B------:R-:W-:Y:S01]  /*0ea0*/  IMAD.MOV.U32 R22, RZ, RZ, -0x1 ;  /* 0xffffffffff167424 */ /* 0x000fe200078e00ff */
[----:B------:R-:W-:Y:S01]  /*0eb0*/  PRMT R3, RZ, 0x7610, R3 ;  /* 0x00007610ff037816 */ /* 0x000fe20000000003 */
[----:B------:R-:W-:Y:S01]  /*0ec0*/  IMAD.MOV.U32 R18, RZ, RZ, -0x1 ;  /* 0xffffffffff127424 */ /* 0x000fe200078e00ff */
[----:B------:R-:W-:Y:S01]  /*0ed0*/  ISETP.GE.U32.AND.EX P0, PT, R17, UR9, PT, P0 ;  /* 0x0000000911007c0c */ /* 0x000fe2000bf06100 */
[----:B------:R-:W-:-:S12]  /*0ee0*/  IMAD.MOV.U32 R19, RZ, RZ, -0x1 ;  /* 0xffffffffff137424 */ /* 0x000fd800078e00ff */
[----:B------:R-:W-:Y:S05]  /*0ef0*/  @P0 BRA `(.L_x_12) ;  /* 0x0000000400280947 */ /* 0x000fea0003800000 */
[----:B------:R-:W1:Y:S01]  /*0f00*/  LDC.64 R26, c[0x0][0x628] ;  /* 0x00018a00ff1a7b82 */ /* 0x000e620000000a00 */
[----:B------:R-:W-:Y:S02]  /*0f10*/  IMAD.MOV.U32 R10, RZ, RZ, R16 ;  /* 0x000000ffff0a7224 */ /* 0x000fe400078e0010 */
[----:B------:R-:W-:-:S05]  /*0f20*/  IMAD.MOV.U32 R11, RZ, RZ, R17 ;  /* 0x000000ffff0b7224 */ /* 0x000fca00078e0011 */
[----:B------:R-:W2:Y:S08]  /*0f30*/  LDC R18, c[0x0][0x630] ;  /* 0x00018c00ff127b82 */ /* 0x000eb00000000800 */
[----:B------:R-:W3:Y:S01]  /*0f40*/  LDC.64 R28, c[0x0][0x620] ;  /* 0x00018800ff1c7b82 */ /* 0x000ee20000000a00 */
[----:B-1----:R-:W-:-:S04]  /*0f50*/  ISETP.NE.U32.AND P0, PT, R26, RZ, PT ;  /* 0x000000ff1a00720c */ /* 0x002fc80003f05070 */
[----:B------:R-:W-:-:S13]  /*0f60*/  ISETP.NE.AND.EX P0, PT, R27, RZ, PT, P0 ;  /* 0x000000ff1b00720c */ /* 0x000fda0003f05300 */
[----:B--23--:R-:W-:Y:S05]  /*0f70*/  @!P0 BRA `(.L_x_13) ;  /* 0x0000000000288947 */ /* 0x00cfea0003800000 */
[----:B------:R-:W1:Y:S02]  /*0f80*/  LDC R3, c[0x0][0x634] ;  /* 0x00018d00ff037b82 */ /* 0x000e640000000800 */
[----:B-1----:R-:W-:-:S05]  /*0f90*/  IADD3 R3, P0, R16, R3, RZ ;  /* 0x0000000310037210 */ /* 0x002fca0007f1e0ff */
[----:B------:R-:W-:-:S04]  /*0fa0*/  IMAD.X R19, RZ, RZ, R17, P0 ;  /* 0x000000ffff137224 */ /* 0x000fc800000e0611 */
[----:B------:R-:W-:-:S04]  /*0fb0*/  IMAD.WIDE.U32 R10, R19, R26, RZ ;  /* 0x0000001a130a7225 */ /* 0x000fc800078e00ff */
[----:B0-----:R-:W-:-:S04]  /*0fc0*/  IMAD.WIDE.U32 R12, P0, R3, R27, R10 ;  /* 0x0000001b030c7225 */ /* 0x001fc8000780000a */
[----:B------:R-:W-:-:S04]  /*0fd0*/  IMAD.WIDE.U32 R10, R3, R26, RZ ;  /* 0x0000001a030a7225 */ /* 0x000fc800078e00ff */
[----:B------:R-:W-:Y:S01]  /*0fe0*/  IMAD.X R15, RZ, RZ, RZ, P0 ;  /* 0x000000ffff0f7224 */ /* 0x000fe200000e06ff */
[----:B------:R-:W-:Y:S01]  /*0ff0*/  IADD3 RZ, P0, R11, R12, RZ ;  /* 0x0000000c0bff7210 */ /* 0x000fe20007f1e0ff */
[----:B------:R-:W-:-:S04]  /*1000*/  IMAD.MOV.U32 R14, RZ, RZ, R13 ;  /* 0x000000ffff0e7224 */ /* 0x000fc800078e000d */
[----:B------:R-:W-:-:S08]  /*1010*/  IMAD.WIDE.U32.X R10, R19, R27, R14, P0 ;  /* 0x0000001b130a7225 */ /* 0x000fd000000e040e */
.L_x_13:
[----:B------:R-:W1:Y:S01]  /*1020*/  LDC.64 R32, c[0x0][0x640] ;  /* 0x00019000ff207b82 */ /* 0x000e620000000a00 */
[-CC-:B------:R-:W-:Y:S02]  /*1030*/  SHF.R.U64 R30, R10, R18.reuse, R11.reuse ;  /* 0x000000120a1e7219 */ /* 0x180fe4000000120b */
[----:B------:R-:W-:Y:S02]  /*1040*/  SHF.R.U32.HI R3, RZ, R18, R11 ;  /* 0x00000012ff037219 */ /* 0x000fe4000001160b */
[----:B0-----:R-:W-:-:S03]  /*1050*/  IADD3 R13, P0, RZ, -R30, RZ ;  /* 0x8000001eff0d7210 */ /* 0x001fc60007f1e0ff */
[----:B------:R-:W0:Y:S02]  /*1060*/  LDC R14, c[0x0][0x618] ;  /* 0x00018600ff0e7b82 */ /* 0x000e240000000800 */
[----:B------:R-:W-:Y:S02]  /*1070*/  IMAD.X R3, RZ, RZ, ~R3, P0 ;  /* 0x000000ffff037224 */ /* 0x000fe400000e0e03 */
[----:B------:R-:W-:-:S04]  /*1080*/  IMAD.WIDE.U32 R10, R13, R28, R16 ;  /* 0x0000001c0d0a7225 */ /* 0x000fc800078e0010 */
[----:B------:R-:W2:Y:S01]  /*1090*/  LDC R15, c[0x0][0x608] ;  /* 0x00018200ff0f7b82 */ /* 0x000ea20000000800 */
[----:B------:R-:W-:Y:S02]  /*10a0*/  IMAD R12, R3, R28, RZ ;  /* 0x0000001c030c7224 */ /* 0x000fe400078e02ff */
[----:B------:R-:W-:Y:S02]  /*10b0*/  IMAD.MOV.U32 R28, RZ, RZ, 0x1 ;  /* 0x00000001ff1c7424 */ /* 0x000fe400078e00ff */
[----:B------:R-:W-:Y:S02]  /*10c0*/  IMAD R3, R13, R29, R12 ;  /* 0x0000001d0d037224 */ /* 0x000fe400078e020c */
[----:B------:R-:W-:Y:S01]  /*10d0*/  IMAD.MOV.U32 R12, RZ, RZ, -0x1 ;  /* 0xffffffffff0c7424 */ /* 0x000fe200078e00ff */
[----:B------:R-:W3:Y:S01]  /*10e0*/  LDC R31, c[0x0][0x658] ;  /* 0x00019600ff1f7b82 */ /* 0x000ee20000000800 */
[----:B------:R-:W-:Y:S01]  /*10f0*/  IMAD.IADD R3, R11, 0x1, R3 ;  /* 0x000000010b037824 */ /* 0x000fe200078e0203 */
[----:B-1----:R-:W-:-:S04]  /*1100*/  ISETP.NE.U32.AND P0, PT, R32, RZ, PT ;  /* 0x000000ff2000720c */ /* 0x002fc80003f05070 */
[----:B------:R-:W-:Y:S02]  /*1110*/  ISETP.NE.AND.EX P0, PT, R33, RZ, PT, P0 ;  /* 0x000000ff2100720c */ /* 0x000fe40003f05300 */
[----:B------:R-:W1:Y:S01]  /*1120*/  LDC R24, c[0x0][0x600] ;  /* 0x00018000ff187b82 */ /* 0x000e620000000800 */
[-CC-:B0-----:R-:W-:Y:S02]  /*1130*/  SHF.R.U64 R27, R10, R14.reuse, R3.reuse ;  /* 0x0000000e0a1b7219 */ /* 0x181fe40000001203 */
[----:B------:R-:W-:-:S05]  /*1140*/  SHF.R.U32.HI R10, RZ, R14, R3 ;  /* 0x0000000eff0a7219 */ /* 0x000fca0000011603 */
[----:B------:R-:W0:Y:S01]  /*1150*/  LDC R22, c[0x0][0x648] ;  /* 0x00019200ff167b82 */ /* 0x000e220000000800 */
[-CC-:B--2---:R-:W-:Y:S02]  /*1160*/  SHF.R.U64 R35, R27, R15.reuse, R10.reuse ;  /* 0x0000000f1b237219 */ /* 0x184fe4000000120a */
[----:B------:R-:W-:-:S05]  /*1170*/  SHF.R.U32.HI R10, RZ, R15, R10 ;  /* 0x0000000fff0a7219 */ /* 0x000fca000001160a */
[----:B------:R-:W2:Y:S01]  /*1180*/  LDC R26, c[0x0][0x638] ;  /* 0x00018e00ff1a7b82 */ /* 0x000ea20000000800 */
[-CC-:B---3--:R-:W-:Y:S02]  /*1190*/  SHF.R.U64 R34, R35, R31.reuse, R10.reuse ;  /* 0x0000001f23227219 */ /* 0x188fe4000000120a */
[-C--:B------:R-:W-:Y:S02]  /*11a0*/  SHF.L.U32 R3, R12, R31.reuse, RZ ;  /* 0x0000001f0c037219 */ /* 0x080fe400000006ff */
[----:B------:R-:W-:Y:S01]  /*11b0*/  SHF.R.U32.HI R11, RZ, R31, R10 ;  /* 0x0000001fff0b7219 */ /* 0x000fe2000001160a */
[----:B------:R-:W-:Y:S01]  /*11c0*/  IMAD.MOV.U32 R10, RZ, RZ, R34 ;  /* 0x000000ffff0a7224 */ /* 0x000fe200078e0022 */
[----:B------:R-:W-:Y:S01]  /*11d0*/  LOP3.LUT R18, RZ, R3, RZ, 0x33, !PT ;  /* 0x00000003ff127212 */ /* 0x000fe200078e33ff */
[----:B------:R-:W3:Y:S01]  /*11e0*/  LDC R29, c[0x0][0x610] ;  /* 0x00018400ff1d7b82 */ /* 0x000ee20000000800 */
[----:B------:R-:W-:Y:S05]  /*11f0*/  @!P0 BRA `(.L_x_14) ;  /* 0x0000000000288947 */ /* 0x000fea0003800000 */
[----:B------:R-:W4:Y:S02]  /*1200*/  LDC R3, c[0x0][0x64c] ;  /* 0x00019300ff037b82 */ /* 0x000f240000000800 */
[----:B----4-:R-:W-:-:S05]  /*1210*/  IADD3 R3, P0, R34, R3, RZ ;  /* 0x0000000322037210 */ /* 0x010fca0007f1e0ff */
[----:B------:R-:W-:-:S04]  /*1220*/  IMAD.X R19, RZ, RZ, R11, P0 ;  /* 0x000000ffff137224 */ /* 0x000fc800000e060b */
[----:B------:R-:W-:-:S04]  /*1230*/  IMAD.WIDE.U32 R10, R19, R32, RZ ;  /* 0x00000020130a7225 */ /* 0x000fc800078e00ff */
[----:B------:R-:W-:-:S04]  /*1240*/  IMAD.WIDE.U32 R12, P0, R3, R33, R10 ;  /* 0x00000021030c7225 */ /* 0x000fc8000780000a */
[----:B------:R-:W-:-:S04]  /*1250*/  IMAD.WIDE.U32 R10, R3, R32, RZ ;  /* 0x00000020030a7225 */ /* 0x000fc800078e00ff */
[----:B------:R-:W-:Y:S01]  /*1260*/  IMAD.X R15, RZ, RZ, RZ, P0 ;  /* 0x000000ffff0f7224 */ /* 0x000fe200000e06ff */
[----:B------:R-:W-:Y:S01]  /*1270*/  IADD3 RZ, P0, R11, R12, RZ ;  /* 0x0000000c0bff7210 */ /* 0x000fe20007f1e0ff */
[----:B------:R-:W-:-:S04]  /*1280*/  IMAD.MOV.U32 R14, RZ, RZ, R13 ;  /* 0x000000ffff0e7224 */ /* 0x000fc800078e000d */
[----:B------:R-:W-:-:S08]  /*1290*/  IMAD.WIDE.U32.X R10, R19, R33, R14, P0 ;  /* 0x00000021130a7225 */ /* 0x000fd000000e040e */
.L_x_14:
[----:B0-----:R-:W-:Y:S01]  /*12a0*/  SHF.R.U64 R7, R10, R22, R11 ;  /* 0x000000160a077219 */ /* 0x001fe2000000120b */
[----:B-1----:R-:W-:Y:S01]  /*12b0*/  VIADD R10, R24, 0xffffffff ;  /* 0xffffffff180a7836 */ /* 0x002fe20000000000 */
[----:B------:R-:W-:Y:S01]  /*12c0*/  SHF.L.U32 R3, R28, R31, RZ ;  /* 0x0000001f1c037219 */ /* 0x000fe200000006ff */
[----:B------:R-:W-:Y:S01]  /*12d0*/  @P1 IMAD R21, R25, R20, R6 ;  /* 0x0000001419151224 */ /* 0x000fe200078e0206 */
[----:B------:R-:W-:Y:S01]  /*12e0*/  LOP3.LUT R18, R35, R18, RZ, 0xc0, !PT ;  /* 0x0000001223127212 */ /* 0x000fe200078ec0ff */
[----:B------:R-:W-:Y:S02]  /*12f0*/  IMAD.MOV R11, RZ, RZ, -R7 ;  /* 0x000000ffff0b7224 */ /* 0x000fe400078e0a07 */
[----:B------:R-:W-:Y:S02]  /*1300*/  IMAD.MOV.U32 R6, RZ, RZ, 0x1 ;  /* 0x00000001ff067424 */ /* 0x000fe400078e00ff */
[----:B------:R-:W-:Y:S01]  /*1310*/  IMAD R18, R3, R7, R18 ;  /* 0x0000000703127224 */ /* 0x000fe200078e0212 */
[----:B------:R-:W-:Y:S01]  /*1320*/  LOP3.LUT R7, R27, R10, RZ, 0xc0, !PT ;  /* 0x0000000a1b077212 */ /* 0x000fe200078ec0ff */
[----:B--2---:R-:W-:-:S02]  /*1330*/  IMAD R3, R11, R26, R34 ;  /* 0x0000001a0b037224 */ /* 0x004fc400078e0222 */
[----:B---3--:R-:W-:Y:S02]  /*1340*/  IMAD R22, R18, R29, R21 ;  /* 0x0000001d12167224 */ /* 0x008fe400078e0215 */
[----:B------:R-:W-:Y:S01]  /*1350*/  IMAD R7, R3, R24, R7 ;  /* 0x0000001803077224 */ /* 0x000fe200078e0207 */
[----:B------:R-:W-:Y:S01]  /*1360*/  PRMT R3, R6, 0x7610, R3 ;  /* 0x0000761006037816 */ /* 0x000fe20000000003 */
[----:B------:R-:W-:-:S03]  /*1370*/  IMAD.MOV.U32 R19, RZ, RZ, R30 ;  /* 0x000000ffff137224 */ /* 0x000fc600078e001e */
[----:B------:R-:W-:Y:S02]  /*1380*/  SEL R18, R7, R22, !P1 ;  /* 0x0000001607127207 */ /* 0x000fe40004800000 */
[----:B------:R-:W-:-:S07]  /*1390*/  SEL R22, R22, R7, !P1 ;  /* 0x0000000716167207 */ /* 0x000fce0004800000 */
.L_x_12:
[----:B------:R-:W-:Y:S05]  /*13a0*/  @!P2 BRA `(.L_x_15) ;  /* 0x00000000000ca947 */ /* 0x000fea0003800000 */
[----:B------:R-:W-:Y:S01]  /*13b0*/  UCGABAR_WAIT ;  /* 0x0000000000007dc7 */ /* 0x000fe20008000000 */
[----:B------:R-:W-:Y:S01]  /*13c0*/  CCTL.IVALL ;  /* 0x00000000ff00798f */ /* 0x000fe20002000000 */
[----:B------:R-:W-:Y:S05]  /*13d0*/  BRA `(.L_x_16) ;  /* 0x0000000000047947 */ /* 0x000fea0003800000 */
.L_x_15:
[----:B------:R-:W-:Y:S06]  /*13e0*/  BAR.SYNC.DEFER_BLOCKING 0x0 ;  /* 0x0000000000007b1d */ /* 0x000fec0000010000 */
.L_x_16:
[----:B------:R-:W-:Y:S05]  /*13f0*/  @!P4 BRA `(.L_x_17) ;  /* 0x0000003800dcc947 */ /* 0x000fea0003800000 */
[----:B------:R-:W-:-:S13]  /*1400*/  ISETP.GT.U32.AND P0, PT, R36, 0x1, PT ;  /* 0x000000012400780c */ /* 0x000fda0003f04070 */
[----:B------:R-:W-:Y:S05]  /*1410*/  @P0 EXIT ;  /* 0x000000000000094d */ /* 0x000fea0003800000 */
.L_x_18:
[----:B------:R-:W-:-:S08]  /*1420*/  NOP ;  /* 0x0000000000007918 */ /* 0x000fd00000000000 */
[----:B------:R-:W1:Y:S02]  /*1430*/  USETMAXREG.TRY_ALLOC.CTAPOOL UP0, 0xe8 ;  /* 0x000000e8000079c8 */ /* 0x000e640008000600 */
[----:B-1----:R-:W-:-:S13]  /*1440*/  PLOP3.LUT P0, PT, PT, PT, UP0, 0x80, 0x0 ;  /* 0x000000000000781c */ /* 0x002fda0003f0f008 */
[----:B------:R-:W-:Y:S05]  /*1450*/  @!P0 BRA `(.L_x_18) ;  /* 0xfffffffc00f08947 */ /* 0x000fea000383ffff */
[----:B------:R-:W-:-:S13]  /*1460*/  LOP3.LUT P0, RZ, R3, 0xff, RZ, 0xc0, !PT ;  /* 0x000000ff03ff7812 */ /* 0x000fda000780c0ff */
[----:B------:R-:W-:Y:S05]  /*1470*/  @!P0 EXIT ;  /* 0x000000000000894d */ /* 0x000fea0003800000 */
[----:B------:R-:W2:Y:S01]  /*1480*/  LDL.64 R6, [R1] ;  /* 0x0000000001067983 */ /* 0x000ea20000100a00 */
[CC--:B------:R-:W-:Y:S01]  /*1490*/  LEA.HI R3, R8.reuse, R5.reuse, RZ, 0x2 ;  /* 0x0000000508037211 */ /* 0x0c0fe200078f10ff */
[----:B------:R-:W1:Y:S01]  /*14a0*/  S2UR UR4, SR_CgaCtaId ;  /* 0x00000000000479c3 */ /* 0x000e620000008800 */
[----:B------:R-:W-:Y:S01]  /*14b0*/  LEA.HI R8, R8, R5, RZ, 0x5 ;  /* 0x0000000508087211 */ /* 0x000fe200078f28ff */
[----:B------:R-:W-:Y:S01]  /*14c0*/  UMOV UR41, 0x400 ;  /* 0x0000040000297882 */ /* 0x000fe20000000000 */
[----:B------:R-:W-:Y:S01]  /*14d0*/  LOP3.LUT R4, R3, 0xfffffffc, RZ, 0xc0, !PT ;  /* 0xfffffffc03047812 */ /* 0x000fe200078ec0ff */
[----:B------:R-:W-:Y:S01]  /*14e0*/  UISETP.LT.AND UP0, UPT, UR40, 0x1, UPT ;  /* 0x000000012800788c */ /* 0x000fe2000bf01270 */
[--C-:B------:R-:W-:Y:S01]  /*14f0*/  SHF.R.S32.HI R60, RZ, 0x2, R3.reuse ;  /* 0x00000002ff3c7819 */ /* 0x100fe20000011403 */
[----:B------:R-:W-:Y:S01]  /*1500*/  UIADD3 UR5, UR43, -0x1, URZ ;  /* 0xffffffff2b057890 */ /* 0x000fe2000fffe03f */
[----:B------:R-:W-:Y:S01]  /*1510*/  SHF.R.S32.HI R3, RZ, 0x1f, R3 ;  /* 0x0000001fff037819 */ /* 0x000fe20000011403 */
[----:B------:R-:W3:Y:S01]  /*1520*/  LDC R66, c[0x0][0x658] ;  /* 0x00019600ff427b82 */ /* 0x000ee20000000800 */
[----:B------:R-:W-:Y:S01]  /*1530*/  USEL UR42, UR40, 0x1, UP0 ;  /* 0x00000001282a7887 */ /* 0x000fe20008000000 */
[----:B------:R-:W-:Y:S01]  /*1540*/  IMAD.IADD R4, R5, 0x1, -R4 ;  /* 0x0000000105047824 */ /* 0x000fe200078e0a04 */
[----:B------:R-:W-:Y:S01]  /*1550*/  LEA.HI R3, R3, R60, RZ, 0x3 ;  /* 0x0000003c03037211 */ /* 0x000fe200078f18ff */
[----:B------:R-:W-:Y:S01]  /*1560*/  UISETP.NE.AND UP0, UPT, UR5, URZ, UPT ;  /* 0x0000003f0500728c */ /* 0x000fe2000bf05270 */
[----:B------:R-:W-:Y:S01]  /*1570*/  IMAD.MOV.U32 R5, RZ, RZ, 0x1 ;  /* 0x00000001ff057424 */ /* 0x000fe200078e00ff */
[----:B------:R-:W-:Y:S01]  /*1580*/  ULDC UR8, c[0x0][0x284] ;  /* 0x0000a10000087ab9 */ /* 0x000fe20000000800 */
[----:B------:R-:W-:Y:S01]  /*1590*/  LOP3.LUT R3, R3, 0xfffffff8, RZ, 0xc0, !PT ;  /* 0xfffffff803037812 */ /* 0x000fe200078ec0ff */
[----:B------:R-:W4:Y:S01]  /*15a0*/  LDC.64 R64, c[0x0][0x5c8] ;  /* 0x00017200ff407b82 */ /* 0x000f220000000a00 */
[----:B------:R-:W-:Y:S01]  /*15b0*/  USEL UR7, URZ, 0x1, UP0 ;  /* 0x000000013f077887 */ /* 0x000fe20008000000 */
[----:B------:R-:W-:Y:S01]  /*15c0*/  IMAD.SHL.U32 R62, R4, 0x2, RZ ;  /* 0x00000002043e7824 */ /* 0x000fe200078e00ff */
[----:B------:R-:W-:Y:S01]  /*15d0*/  LOP3.LUT R74, R23, 0x1, RZ, 0xfc, !PT ;  /* 0x00000001174a7812 */ /* 0x000fe200078efcff */
[----:B------:R-:W-:Y:S01]  /*15e0*/  IMAD.IADD R60, R60, 0x1, -R3 ;  /* 0x000000013c3c7824 */ /* 0x000fe200078e0a03 */
[----:B------:R-:W-:Y:S01]  /*15f0*/  SHF.R.S32.HI R3, RZ, 0x5, R8 ;  /* 0x00000005ff037819 */ /* 0x000fe20000011408 */
[----:B------:R-:W-:Y:S01]  /*1600*/  USHF.L.U32 UR47, UR40, 0x1, URZ ;  /* 0x00000001282f7899 */ /* 0x000fe2000800063f */
[----:B------:R-:W-:Y:S01]  /*1610*/  IMAD.U32 R75, RZ, RZ, UR7 ;  /* 0x00000007ff4b7e24 */ /* 0x000fe2000f8e00ff */
[----:B------:R-:W0:Y:S01]  /*1620*/  LDC R67, c[0x0][0x288] ;  /* 0x0000a200ff437b82 */ /* 0x000e220000000800 */
[--C-:B------:R-:W-:Y:S01]  /*1630*/  SHF.R.S32.HI R61, RZ, 0x1f, R60.reuse ;  /* 0x0000001fff3d7819 */ /* 0x100fe2000001143c */
[----:B-1----:R-:W-:Y:S01]  /*1640*/  ULEA UR41, UR4, UR41, 0x18 ;  /* 0x0000002904297291 */ /* 0x002fe2000f8ec03f */
[C---:B------:R-:W-:Y:S01]  /*1650*/  IMAD R71, R3.reuse, -0x10, -R60 ;  /* 0xfffffff003477824 */ /* 0x040fe200078e0a3c */
[----:B------:R-:W-:Y:S01]  /*1660*/  USHF.L.U32 UR4, UR5, 0x3, URZ ;  /* 0x0000000305047899 */ /* 0x000fe2000800063f */
[----:B------:R-:W-:Y:S01]  /*1670*/  SHF.R.S32.HI R63, RZ, 0x1f, R62 ;  /* 0x0000001fff3f7819 */ /* 0x000fe2000001143e */
[----:B------:R-:W-:Y:S01]  /*1680*/  IMAD.WIDE R60, R3, 0x10, R60 ;  /* 0x00000010033c7825 */ /* 0x000fe200078e023c */
[----:B------:R-:W-:Y:S01]  /*1690*/  UIADD3 UR5, UR41, 0x180, URZ ;  /* 0x0000018029057890 */ /* 0x000fe2000fffe03f */
[----:B------:R-:W1:Y:S01]  /*16a0*/  LDC R69, c[0x0][0x600] ;  /* 0x00018000ff457b82 */ /* 0x000e620000000800 */
[----:B------:R-:W-:Y:S01]  /*16b0*/  UIADD3 UR6, UR41, 0x14180, URZ ;  /* 0x0001418029067890 */ /* 0x000fe2000fffe03f */
[----:B------:R-:W-:Y:S01]  /*16c0*/  IMAD.MOV.U32 R3, RZ, RZ, -0x1 ;  /* 0xffffffffff037424 */ /* 0x000fe200078e00ff */
[----:B------:R-:W-:Y:S01]  /*16d0*/  USHF.R.U32.HI UR5, URZ, 0x4, UR5 ;  /* 0x000000043f057899 */ /* 0x000fe20008011605 */
[----:B------:R-:W-:Y:S01]  /*16e0*/  VIADD R71, R71, UR8 ;  /* 0x0000000847477c36 */ /* 0x000fe20008000000 */
[----:B------:R-:W-:-:S02]  /*16f0*/  USHF.R.U32.HI UR6, URZ, 0x4, UR6 ;  /* 0x000000043f067899 */ /* 0x000fc40008011606 */
[-C--:B---3--:R-:W-:Y:S01]  /*1700*/  SHF.L.U32 R3, R3, R66.reuse, RZ ;  /* 0x0000004203037219 */ /* 0x088fe200000006ff */
[----:B------:R-:W-:Y:S01]  /*1710*/  UIADD3 UR48, UR41, 0x60, URZ ;  /* 0x0000006029307890 */ /* 0x000fe2000fffe03f */
[C---:B----4-:R-:W-:Y:S01]  /*1720*/  SHF.L.U64.HI R65, R64.reuse, 0x3, R65 ;  /* 0x0000000340417819 */ /* 0x050fe20000010241 */
[----:B------:R-:W-:Y:S01]  /*1730*/  ULOP3.LUT UR4, UR4, 0x8, URZ, 0xc0, !UPT ;  /* 0x0000000804047892 */ /* 0x000fe2000f8ec03f */
[----:B------:R-:W-:Y:S01]  /*1740*/  SHF.L.U32 R66, R5, R66, RZ ;  /* 0x0000004205427219 */ /* 0x000fe200000006ff */
[----:B------:R-:W-:Y:S01]  /*1750*/  ULOP3.LUT UR5, UR5, 0x3fff, URZ, 0xc0, !UPT ;  /* 0x00003fff05057892 */ /* 0x000fe2000f8ec03f */
[----:B------:R-:W-:Y:S01]  /*1760*/  IMAD.SHL.U32 R64, R64, 0x8, RZ ;  /* 0x0000000840407824 */ /* 0x000fe200078e00ff */
[----:B------:R-:W-:Y:S01]  /*1770*/  ULOP3.LUT UR6, UR6, 0x3fff, URZ, 0xc0, !UPT ;  /* 0x00003fff06067892 */ /* 0x000fe2000f8ec03f */
[----:B------:R-:W-:Y:S01]  /*1780*/  LOP3.LUT R70, RZ, R3, RZ, 0x33, !PT ;  /* 0x00000003ff467212 */ /* 0x000fe200078e33ff */
[----:B0-----:R-:W-:Y:S01]  /*1790*/  IMAD R67, R4, -0x2, R67 ;  /* 0xfffffffe04437824 */ /* 0x001fe200078e0243 */
[----:B------:R-:W-:-:S02]  /*17a0*/  UIADD3 UR42, -UR42, UR40, URZ ;  /* 0x000000282a2a7290 */ /* 0x000fc4000fffe13f */
[----:B------:R-:W-:Y:S02]  /*17b0*/  ULEA UR43, UR43, UR48, 0x3 ;  /* 0x000000302b2b7291 */ /* 0x000fe4000f8e183f */
[----:B------:R-:W-:Y:S02]  /*17c0*/  ULOP3.LUT UR49, UR4, 0x8, URZ, 0x3c, !UPT ;  /* 0x0000000804317892 */ /* 0x000fe4000f8e3c3f */
[----:B------:R-:W-:Y:S01]  /*17d0*/  ULOP3.LUT UR44, UR4, 0x18, URZ, 0x3c, !UPT ;  /* 0x00000018042c7892 */ /* 0x000fe2000f8e3c3f */
[----:B-1----:R-:W-:Y:S01]  /*17e0*/  VIADD R69, R69, 0xffffffff ;  /* 0xffffffff45457836 */ /* 0x002fe20000000000 */
[----:B------:R-:W-:Y:S02]  /*17f0*/  ULOP3.LUT UR45, UR5, 0x10000, URZ, 0xfc, !UPT ;  /* 0x00010000052d7892 */ /* 0x000fe4000f8efc3f */
[----:B------:R-:W-:Y:S01]  /*1800*/  ULOP3.LUT UR46, UR6, 0x10000, URZ, 0xfc, !UPT ;  /* 0x00010000062e7892 */ /* 0x000fe2000f8efc3f */
[----:B--2---:R-:W-:-:S11]  /*1810*/  SHF.L.U64.HI R68, R6, 0x1, R0 ;  /* 0x0000000106447819 */ /* 0x004fd60000010200 */
.L_x_102:
[----:B------:R-:W-:-:S04]  /*1820*/  SHF.L.U32 R0, R75, 0x1f, RZ ;  /* 0x0000001f4b007819 */ /* 0x000fc800000006ff */
[----:B------:R-:W0:Y:S02]  /*1830*/  SYNCS.PHASECHK.TRANS64.TRYWAIT P0, [UR43+-0x8], R0 ;  /* 0xfffff800ff0075a7 */ /* 0x000e24000800016b */
[----:B01-345:R-:W-:Y:S05]  /*1840*/  @!P0 BRA `(.L_x_19) ;  /* 0x00000048005c8947 */ /* 0x03bfea0003800000 */
.L_x_125:
[----:B------:R-:W-:Y:S02]  /*1850*/  ULDC UR4, c[0x0][0x28c] ;  /* 0x0000a30000047ab9 */ /* 0x000fe40000000800 */
[----:B------:R-:W-:-:S13]  /*1860*/  ISETP.LT.AND P0, PT, RZ, UR4, PT ;  /* 0x00000004ff007c0c */ /* 0x000fda000bf01270 */
[----:B------:R-:W-:Y:S05]  /*1870*/  @P0 BRA `(.L_x_20) ;  /* 0x0000000000400947 */ /* 0x000fea0003800000 */
[----:B0-----:R-:W-:Y:S01]  /*1880*/  MOV R0, 0x0 ;  /* 0x0000000000007802 */ /* 0x001fe20000000f00 */
[----:B------:R-:W-:Y:S01]  /*1890*/  ULDC.64 UR4, c[0x4][0x68] ;  /* 0x01001a0000047ab9 */ /* 0x000fe20000000a00 */
[----:B------:R-:W-:Y:S01]  /*18a0*/  ULDC.64 UR6, c[0x4][0x8] ;  /* 0x0100020000067ab9 */ /* 0x000fe20000000a00 */
[----:B------:R-:W-:Y:S01]  /*18b0*/  IMAD.U32 R4, RZ, RZ, UR4 ;  /* 0x00000004ff047e24 */ /* 0x000fe2000f8e00ff */
[----:B------:R0:W1:Y:S01]  /*18c0*/  LDC.64 R14, c[0x4][R0] ;  /* 0x01000000000e7b82 */ /* 0x0000620000000a00 */
[----:B------:R-:W-:Y:S01]  /*18d0*/  IMAD.U32 R5, RZ, RZ, UR5 ;  /* 0x00000005ff057e24 */ /* 0x000fe2000f8e00ff */
[----:B------:R-:W-:Y:S01]  /*18e0*/  ULDC.64 UR4, c[0x4][0x70] ;  /* 0x01001c0000047ab9 */ /* 0x000fe20000000a00 */
[----:B------:R-:W-:Y:S02]  /*18f0*/  IMAD.U32 R10, RZ, RZ, UR6 ;  /* 0x00000006ff0a7e24 */ /* 0x000fe4000f8e00ff */
[----:B------:R-:W-:Y:S02]  /*1900*/  IMAD.U32 R6, RZ, RZ, UR4 ;  /* 0x00000004ff067e24 */ /* 0x000fe4000f8e00ff */
[----:B------:R-:W-:-:S02]  /*1910*/  IMAD.U32 R7, RZ, RZ, UR5 ;  /* 0x00000005ff077e24 */ /* 0x000fc4000f8e00ff */
[----:B------:R-:W-:Y:S02]  /*1920*/  IMAD.U32 R11, RZ, RZ, UR7 ;  /* 0x00000007ff0b7e24 */ /* 0x000fe4000f8e00ff */
[----:B------:R-:W-:Y:S02]  /*1930*/  IMAD.MOV.U32 R8, RZ, RZ, 0x1e1 ;  /* 0x000001e1ff087424 */ /* 0x000fe400078e00ff */
[----:B------:R-:W-:Y:S02]  /*1940*/  IMAD.MOV.U32 R12, RZ, RZ, 0x1 ;  /* 0x00000001ff0c7424 */ /* 0x000fe400078e00ff */
[----:B0-----:R-:W-:-:S07]  /*1950*/  IMAD.MOV.U32 R13, RZ, RZ, RZ ;  /* 0x000000ffff0d7224 */ /* 0x001fce00078e00ff */
[----:B------:R-:W-:-:S07]  /*1960*/  LEPC R20, `(.L_x_20) ;  /* 0x000000001014794e */ /* 0x000fce0000000000 */
[----:B-1---5:R-:W-:Y:S05]  /*1970*/  CALL.ABS.NOINC R14 ;  /* 0x000000000e007343 */ /* 0x022fea0003c00000 */
.L_x_20:
[----:B------:R-:W-:-:S13]  /*1980*/  ISETP.NE.AND P0, PT, R74, 0x3, PT ;  /* 0x000000034a00780c */ /* 0x000fda0003f05270 */
[----:B------:R-:W-:Y:S05]  /*1990*/  @!P0 BRA `(.L_x_21) ;  /* 0x0000000000048947 */ /* 0x000fea0003800000 */
[----:B------:R-:W-:Y:S01]  /*19a0*/  BPT.TRAP 0x1 ;  /* 0x000000040000795c */ /* 0x000fe20000300000 */
.L_x_21:
[----:B0-----:R-:W-:Y:S02]  /*19b0*/  IMAD.U32 R3, RZ, RZ, UR38 ;  /* 0x00000026ff037e24 */ /* 0x001fe4000f8e00ff */
[----:B------:R-:W-:-:S03]  /*19c0*/  IMAD.U32 R0, RZ, RZ, UR39 ;  /* 0x00000027ff007e24 */ /* 0x000fc6000f8e00ff */
[----:B------:R-:W-:Y:S02]  /*19d0*/  LEA R3, R3, UR41, 0x3 ;  /* 0x0000002903037c11 */ /* 0x000fe4000f8e18ff */
[----:B------:R-:W-:-:S04]  /*19e0*/  SHF.L.U32 R0, R0, 0x1f, RZ ;  /* 0x0000001f00007819 */ /* 0x000fc800000006ff */
[----:B------:R0:W1:Y:S01]  /*19f0*/  SYNCS.PHASECHK.TRANS64.TRYWAIT P1, [R3+URZ], R0 ;  /* 0x00000000030075a7 */ /* 0x000062000802017f */
[----:B------:R-:W-:Y:S05]  /*1a00*/  @!P0 BRA `(.L_x_22) ;  /* 0x0000000000048947 */ /* 0x000fea0003800000 */
[----:B------:R-:W-:Y:S01]  /*1a10*/  BPT.TRAP 0x1 ;  /* 0x000000040000795c */ /* 0x000fe20000300000 */
.L_x_22:
[----:B-1----:R-:W-:Y:S05]  /*1a20*/  @P1 BRA `(.L_x_23) ;  /* 0x0000000000081947 */ /* 0x002fea0003800000 */
[----:B------:R-:W1:Y:S02]  /*1a30*/  SYNCS.PHASECHK.TRANS64.TRYWAIT P1, [R3+URZ], R0 ;  /* 0x00000000030075a7 */ /* 0x000e64000802017f */
[----:B-1----:R-:W-:Y:S05]  /*1a40*/  @!P1 BRA `(.L_x_24) ;  /* 0x0000004400f49947 */ /* 0x002fea0003800000 */
.L_x_23:
[----:B------:R-:W-:Y:S05]  /*1a50*/  WARPSYNC.ALL ;  /* 0x0000000000007948 */ /* 0x000fea0003800000 */
[----:B------:R-:W-:Y:S01]  /*1a60*/  ULEA UR8, UR38, UR45, 0xa ;  /* 0x0000002d26087291 */ /* 0x000fe2000f8e503f */
[----:B------:R-:W-:Y:S01]  /*1a70*/  WARPGROUP.ARRIVE ;  /* 0x00000000000079c5 */ /* 0x000fe20000000000 */
[----:B------:R-:W-:Y:S01]  /*1a80*/  ULEA UR9, UR38, UR46, 0xa ;  /* 0x0000002e26097291 */ /* 0x000fe2000f8e503f */
[----:B01----:R-:W-:Y:S01]  /*1a90*/  IMAD.U32 R0, RZ, RZ, UR42 ;  /* 0x0000002aff007e24 */ /* 0x003fe2000f8e00ff */
[----:B------:R-:W-:Y:S01]  /*1aa0*/  UMOV UR5, 0x40000040 ;  /* 0x4000004000057882 */ /* 0x000fe20000000000 */
[----:B------:R-:W-:-:S02]  /*1ab0*/  UMOV UR7, 0x40000040 ;  /* 0x4000004000077882 */ /* 0x000fc40000000000 */
[----:B------:R-:W-:Y:S01]  /*1ac0*/  UMOV UR4, UR8 ;  /* 0x0000000800047c82 */ /* 0x000fe20008000000 */
[----:B------:R-:W-:Y:S01]  /*1ad0*/  ISETP.GE.AND P1, PT, R0, 0x1, PT ;  /* 0x000000010000780c */ /* 0x000fe20003f26270 */
[----:B------:R-:W-:Y:S02]  /*1ae0*/  UMOV UR6, UR9 ;  /* 0x0000000900067c82 */ /* 0x000fe40008000000 */
[----:B------:R-:W-:Y:S01]  /*1af0*/  HGMMA.64x64x16.F32.BF16 R24, gdesc[UR4], RZ, !UPT, gsb0 ;  /* 0x00e00000041879f0 */ /* 0x000fe2000c0018ff */
[----:B------:R-:W-:Y:S02]  /*1b00*/  UIADD3 UR4, UR8, 0x2, URZ ;  /* 0x0000000208047890 */ /* 0x000fe4000fffe03f */
[----:B------:R-:W-:Y:S01]  /*1b10*/  UIADD3 UR6, UR9, 0x2, URZ ;  /* 0x0000000209067890 */ /* 0x000fe2000fffe03f */
[----:B------:R-:W-:Y:S01]  /*1b20*/  UMOV UR5, 0x40000040 ;  /* 0x4000004000057882 */ /* 0x000fe20000000000 */
[----:B------:R-:W-:Y:S01]  /*1b30*/  UMOV UR7, 0x40000040 ;  /* 0x4000004000077882 */ /* 0x000fe20000000000 */
[----:B------:R-:W-:-:S02]  /*1b40*/  WARPGROUP.DEPBAR.LE gsb0, 0x0 ;  /* 0x00008000000079c5 */ /* 0x000fc40000010000 */
[----:B------:R-:W-:-:S06]  /*1b50*/  WARPGROUP.ARRIVE ;  /* 0x00000000000079c5 */ /* 0x000fcc0000000000 */
[----:B------:R-:W-:Y:S01]  /*1b60*/  HGMMA.64x64x16.F32.BF16 R24, gdesc[UR4], R24, gsb0 ;  /* 0x00e00000041879f0 */ /* 0x000fe20008001818 */
[----:B------:R-:W-:Y:S02]  /*1b70*/  UIADD3 UR4, UR8, 0x4, URZ ;  /* 0x0000000408047890 */ /* 0x000fe4000fffe03f */
[----:B------:R-:W-:Y:S01]  /*1b80*/  UIADD3 UR6, UR9, 0x4, URZ ;  /* 0x0000000409067890 */ /* 0x000fe2000fffe03f */
[----:B------:R-:W-:Y:S01]  /*1b90*/  UMOV UR5, 0x40000040 ;  /* 0x4000004000057882 */ /* 0x000fe20000000000 */
[----:B------:R-:W-:Y:S01]  /*1ba0*/  UMOV UR7, 0x40000040 ;  /* 0x4000004000077882 */ /* 0x000fe20000000000 */
[----:B------:R-:W-:Y:S02]  /*1bb0*/  WARPGROUP.DEPBAR.LE gsb0, 0x0 ;  /* 0x00008000000079c5 */ /* 0x000fe40000010000 */
        /* <DEDUP_REMOVED lines=36> */
[----:B------:R-:W-:Y:S03]  /*1e00*/  HGMMA.64x64x16.F32.BF16 R24, gdesc[UR4], R24, gsb0 ;  /* 0x00e00000041879f0 */ /* 0x000fe60008001818 */
[----:B------:R-:W-:Y:S02]  /*1e10*/  WARPGROUP.DEPBAR.LE gsb0, 0x0 ;  /* 0x00008000000079c5 */ /* 0x000fe40000010000 */
[----:B------:R-:W-:Y:S05]  /*1e20*/  @!P1 BRA `(.L_x_25) ;  /* 0x0000000400849947 */ /* 0x000fea0003800000 */
[----:B------:R-:W-:Y:S01]  /*1e30*/  UIADD3 UR8, UR38, 0x1, URZ ;  /* 0x0000000126087890 */ /* 0x000fe2000fffe03f */
[----:B------:R-:W-:Y:S02]  /*1e40*/  IMAD.U32 R0, RZ, RZ, UR42 ;  /* 0x0000002aff007e24 */ /* 0x000fe4000f8e00ff */
[----:B------:R-:W-:Y:S01]  /*1e50*/  IMAD.U32 R3, RZ, RZ, UR38 ;  /* 0x00000026ff037e24 */ /* 0x000fe2000f8e00ff */
[----:B------:R-:W-:-:S04]  /*1e60*/  UISETP.NE.AND UP0, UPT, UR8, 0x5, UPT ;  /* 0x000000050800788c */ /* 0x000fc8000bf05270 */
[----:B------:R-:W-:Y:S02]  /*1e70*/  USEL UR4, URZ, 0x1, UP0 ;  /* 0x000000013f047887 */ /* 0x000fe40008000000 */
[----:B------:R-:W-:Y:S02]  /*1e80*/  USEL UR8, UR8, URZ, UP0 ;  /* 0x0000003f08087287 */ /* 0x000fe40008000000 */
[----:B------:R-:W-:-:S06]  /*1e90*/  ULOP3.LUT UR4, UR39, UR4, URZ, 0x3c, !UPT ;  /* 0x0000000427047292 */ /* 0x000fcc000f8e3c3f */
[----:B------:R-:W-:-:S07]  /*1ea0*/  IMAD.U32 R6, RZ, RZ, UR4 ;  /* 0x00000004ff067e24 */ /* 0x000fce000f8e00ff */
.L_x_32:
[----:B------:R-:W-:Y:S05]  /*1eb0*/  @!P0 BRA `(.L_x_26) ;  /* 0x0000000000048947 */ /* 0x000fea0003800000 */
[----:B------:R-:W-:Y:S01]  /*1ec0*/  BPT.TRAP 0x1 ;  /* 0x000000040000795c */ /* 0x000fe20000300000 */
.L_x_26:
[----:B------:R-:W-:Y:S01]  /*1ed0*/  ULEA UR4, UR8, UR41, 0x3 ;  /* 0x0000002908047291 */ /* 0x000fe2000f8e183f */
[----:B------:R-:W-:-:S08]  /*1ee0*/  SHF.L.U32 R4, R6, 0x1f, RZ ;  /* 0x0000001f06047819 */ /* 0x000fd000000006ff */
[----:B------:R0:W1:Y:S01]  /*1ef0*/  SYNCS.PHASECHK.TRANS64.TRYWAIT P1, [UR4], R4 ;  /* 0x00000004ff0075a7 */ /* 0x0000620008020144 */
[----:B------:R-:W-:Y:S05]  /*1f00*/  @!P0 BRA `(.L_x_27) ;  /* 0x0000000000048947 */ /* 0x000fea0003800000 */
[----:B------:R-:W-:Y:S01]  /*1f10*/  BPT.TRAP 0x1 ;  /* 0x000000040000795c */ /* 0x000fe20000300000 */
.L_x_27:
[----:B-1----:R-:W-:Y:S05]  /*1f20*/  @P1 BRA `(.L_x_28) ;  /* 0x0000000000081947 */ /* 0x002fea0003800000 */
[----:B------:R-:W1:Y:S02]  /*1f30*/  SYNCS.PHASECHK.TRANS64.TRYWAIT P1, [UR4], R4 ;  /* 0x00000004ff0075a7 */ /* 0x000e640008020144 */
[----:B-1----:R-:W-:Y:S05]  /*1f40*/  @!P1 BRA `(.L_x_29) ;  /* 0x0000004000c89947 */ /* 0x002fea0003800000 */
.L_x_28:
[----:B------:R-:W-:Y:S01]  /*1f50*/  ULEA UR9, UR8, UR45, 0xa ;  /* 0x0000002d08097291 */ /* 0x000fe2000f8e503f */
[----:B------:R-:W-:Y:S01]  /*1f60*/  WARPGROUP.ARRIVE ;  /* 0x00000000000079c5 */ /* 0x000fe20000000000 */
[----:B------:R-:W-:Y:S01]  /*1f70*/  ULEA UR10, UR8, UR46, 0xa ;  /* 0x0000002e080a7291 */ /* 0x000fe2000f8e503f */
[----:B------:R-:W-:Y:S01]  /*1f80*/  UMOV UR5, 0x40000040 ;  /* 0x4000004000057882 */ /* 0x000fe20000000000 */
[----:B------:R-:W-:-:S03]  /*1f90*/  UMOV UR7, 0x40000040 ;  /* 0x4000004000077882 */ /* 0x000fc60000000000 */
[----:B------:R-:W-:Y:S02]  /*1fa0*/  UMOV UR4, UR9 ;  /* 0x0000000900047c82 */ /* 0x000fe40008000000 */
[----:B------:R-:W-:Y:S02]  /*1fb0*/  UMOV UR6, UR10 ;  /* 0x0000000a00067c82 */ /* 0x000fe40008000000 */
[----:B------:R-:W-:Y:S01]  /*1fc0*/  HGMMA.64x64x16.F32.BF16 R24, gdesc[UR4], R24, gsb0 ;  /* 0x00e00000041879f0 */ /* 0x000fe20008001818 */
        /* <DEDUP_REMOVED lines=51> */
[----:B------:R-:W-:Y:S01]  /*2300*/  BPT.TRAP 0x1 ;  /* 0x000000040000795c */ /* 0x000fe20000300000 */
.L_x_30:
[----:B------:R-:W-:-:S13]  /*2310*/  ISETP.NE.AND P1, PT, R57, RZ, PT ;  /* 0x000000ff3900720c */ /* 0x000fda0003f25270 */
[----:B01----:R-:W-:-:S05]  /*2320*/  @P1 LEA R4, R3, UR41, 0x3 ;  /* 0x0000002903041c11 */ /* 0x003fca000f8e18ff */
[----:B------:R-:W-:-:S05]  /*2330*/  @P1 VIADD R5, R4, 0x28 ;  /* 0x0000002804051836 */ /* 0x000fca0000000000 */
[----:B------:R-:W-:-:S04]  /*2340*/  @P1 PRMT R5, R56, 0x654, R5 ;  /* 0x0000065438051816 */ /* 0x000fc80000000005 */
[----:B------:R0:W-:Y:S01]  /*2350*/  @P1 SYNCS.ARRIVE.TRANS64.RED.A1T0 RZ, [R5+URZ], RZ ;  /* 0x000000ff05ff19a7 */ /* 0x0001e2000810043f */
[----:B------:R-:W-:-:S13]  /*2360*/  ISETP.GT.U32.AND P1, PT, R23, 0x1, PT ;  /* 0x000000011700780c */ /* 0x000fda0003f24070 */
[----:B0-----:R-:W-:Y:S05]  /*2370*/  @P1 BRA `(.L_x_31) ;  /* 0x0000000000041947 */ /* 0x001fea0003800000 */
[----:B------:R-:W-:Y:S01]  /*2380*/  BPT.TRAP 0x1 ;  /* 0x000000040000795c */ /* 0x000fe20000300000 */
.L_x_31:
[----:B------:R-:W-:Y:S01]  /*2390*/  UIADD3 UR8, UR8, 0x1, URZ ;  /* 0x0000000108087890 */ /* 0x000fe2000fffe03f */
[C---:B------:R-:W-:Y:S01]  /*23a0*/  ISETP.GT.AND P2, PT, R0.reuse, 0x1, PT ;  /* 0x000000010000780c */ /* 0x040fe20003f44270 */
[----:B------:R-:W-:Y:S02]  /*23b0*/  VIADD R3, R3, 0x1 ;  /* 0x0000000103037836 */ /* 0x000fe40000000000 */
[----:B------:R-:W-:Y:S01]  /*23c0*/  UISETP.NE.AND UP0, UPT, UR8, 0x5, UPT ;  /* 0x000000050800788c */ /* 0x000fe2000bf05270 */
[----:B------:R-:W-:Y:S02]  /*23d0*/  VIADD R0, R0, 0xffffffff ;  /* 0xffffffff00007836 */ /* 0x000fe40000000000 */
[C---:B------:R-:W-:Y:S01]  /*23e0*/  ISETP.NE.AND P1, PT, R3.reuse, 0x5, PT ;  /* 0x000000050300780c */ /* 0x040fe20003f25270 */
[----:B------:R-:W-:Y:S02]  /*23f0*/  USEL UR4, URZ, 0x1, UP0 ;  /* 0x000000013f047887 */ /* 0x000fe40008000000 */
[----:B------:R-:W-:Y:S01]  /*2400*/  USEL UR8, UR8, URZ, UP0 ;  /* 0x0000003f08087287 */ /* 0x000fe20008000000 */
[----:B------:R-:W-:-:S03]  /*2410*/  SEL R3, R3, RZ, P1 ;  /* 0x000000ff03037207 */ /* 0x000fc60000800000 */
[----:B------:R-:W-:Y:S01]  /*2420*/  LOP3.LUT R6, R6, UR4, RZ, 0x3c, !PT ;  /* 0x0000000406067c12 */ /* 0x000fe2000f8e3cff */
[----:B------:R-:W-:Y:S07]  /*2430*/  @P2 BRA `(.L_x_32) ;  /* 0xfffffff8009c2947 */ /* 0x000fee000383ffff */
.L_x_25:
[----:B------:R-:W0:Y:S01]  /*2440*/  LDC R0, c[0x0][0x28c] ;  /* 0x0000a300ff007b82 */ /* 0x000e220000000800 */
[----:B------:R-:W-:-:S04]  /*2450*/  IMAD.U32 R3, RZ, RZ, UR49 ;  /* 0x00000031ff037e24 */ /* 0x000fc8000f8e00ff */
[----:B------:R1:W-:Y:S01]  /*2460*/  SYNCS.ARRIVE.TRANS64.A1T0 RZ, [R3+UR48], RZ ;  /* 0x000000ff03ff79a7 */ /* 0x0003e20008100030 */
[----:B0-----:R-:W-:-:S13]  /*2470*/  ISETP.GE.AND P1, PT, R0, 0x1, PT ;  /* 0x000000010000780c */ /* 0x001fda0003f26270 */
[----:B-1----:R-:W-:Y:S05]  /*2480*/  @!P1 BRA `(.L_x_33) ;  /* 0x0000000000449947 */ /* 0x002fea0003800000 */
[----:B------:R-:W-:Y:S05]  /*2490*/  @!P0 BRA `(.L_x_34) ;  /* 0x0000000000048947 */ /* 0x000fea0003800000 */
[----:B------:R-:W-:Y:S01]  /*24a0*/  BPT.TRAP 0x1 ;  /* 0x000000040000795c */ /* 0x000fe20000300000 */
.L_x_34:
[----:B------:R-:W-:-:S13]  /*24b0*/  ISETP.NE.AND P0, PT, R57, RZ, PT ;  /* 0x000000ff3900720c */ /* 0x000fda0003f05270 */
[----:B------:R-:W-:-:S05]  /*24c0*/  VOTEU.ANY UP0, P0 ;  /* 0x00000000003f7886 */ /* 0x000fca0000000100 */
[----:B------:R-:W-:-:S06]  /*24d0*/  @UP0 UIADD3 UR4, UR38, UR42, URZ ;  /* 0x0000002a26040290 */ /* 0x000fcc000fffe03f */
[----:B------:R-:W-:Y:S02]  /*24e0*/  IMAD.U32 R4, RZ, RZ, UR4 ;  /* 0x00000004ff047e24 */ /* 0x000fe4000f8e00ff */
[----:B------:R-:W-:Y:S02]  /*24f0*/  IMAD.U32 R3, RZ, RZ, UR4 ;  /* 0x00000004ff037e24 */ /* 0x000fe4000f8e00ff */
[----:B------:R-:W-:-:S05]  /*2500*/  @P0 IMAD.WIDE.U32 R4, R4, -0x33333333, RZ ;  /* 0xcccccccd04040825 */ /* 0x000fca00078e00ff */
[----:B------:R-:W-:-:S05]  /*2510*/  @P0 SHF.R.U32.HI R0, RZ, 0x2, R5 ;  /* 0x00000002ff000819 */ /* 0x000fca0000011605 */
[----:B------:R-:W-:-:S05]  /*2520*/  @P0 IMAD R0, R0, -0x5, R3 ;  /* 0xfffffffb00000824 */ /* 0x000fca00078e0203 */
[----:B------:R-:W-:-:S05]  /*2530*/  @P0 LEA R0, R0, UR41, 0x3 ;  /* 0x0000002900000c11 */ /* 0x000fca000f8e18ff */
[----:B------:R-:W-:-:S05]  /*2540*/  @P0 VIADD R3, R0, 0x28 ;  /* 0x0000002800030836 */ /* 0x000fca0000000000 */
[----:B------:R-:W-:-:S04]  /*2550*/  @P0 PRMT R3, R56, 0x654, R3 ;  /* 0x0000065438030816 */ /* 0x000fc80000000003 */
[----:B------:R0:W-:Y:S01]  /*2560*/  @P0 SYNCS.ARRIVE.TRANS64.RED.A1T0 RZ, [R3+URZ], RZ ;  /* 0x000000ff03ff09a7 */ /* 0x0001e2000810043f */
[----:B------:R-:W-:-:S13]  /*2570*/  ISETP.GT.U32.AND P0, PT, R23, 0x1, PT ;  /* 0x000000011700780c */ /* 0x000fda0003f04070 */
[----:B0-----:R-:W-:Y:S05]  /*2580*/  @P0 BRA `(.L_x_33) ;  /* 0x0000000000040947 */ /* 0x001fea0003800000 */
[----:B------:R-:W-:Y:S01]  /*2590*/  BPT.TRAP 0x1 ;  /* 0x000000040000795c */ /* 0x000fe20000300000 */
.L_x_33:
[----:B------:R-:W-:Y:S01]  /*25a0*/  SHF.L.U32 R0, R75, 0x1f, RZ ;  /* 0x0000001f4b007819 */ /* 0x000fe200000006ff */
[----:B------:R-:W-:Y:S01]  /*25b0*/  UIADD3 UR38, UR38, UR47, URZ ;  /* 0x0000002f26267290 */ /* 0x000fe2000fffe03f */
[----:B------:R-:W-:Y:S01]  /*25c0*/  SHF.R.S32.HI R9, RZ, 0x1f, R19 ;  /* 0x0000001fff097819 */ /* 0x000fe20000011413 */
[----:B------:R-:W-:Y:S01]  /*25d0*/  UISETP.GE.U32.AND UP1, UPT, UR47, 0x5, UPT ;  /* 0x000000052f00788c */ /* 0x000fe2000bf26070 */
[----:B------:R-:W0:Y:S01]  /*25e0*/  SYNCS.PHASECHK.TRANS64.TRYWAIT P0, [UR43+0x8], R0 ;  /* 0x00000800ff0075a7 */ /* 0x000e22000800016b */
[----:B------:R-:W-:-:S04]  /*25f0*/  UISETP.GT.U32.AND UP0, UPT, UR38, 0x4, UPT ;  /* 0x000000042600788c */ /* 0x000fc8000bf04070 */
[----:B------:R-:W-:-:S04]  /*2600*/  UISETP.LT.U32.AND UP0, UPT, UR47, 0x5, UP0 ;  /* 0x000000052f00788c */ /* 0x000fc80008701070 */
[----:B------:R-:W-:Y:S02]  /*2610*/  USEL UR6, URZ, 0x1, !UP0 ;  /* 0x000000013f067887 */ /* 0x000fe4000c000000 */
[----:B------:R-:W-:Y:S02]  /*2620*/  @UP1 UIMAD.WIDE.U32 UR4, UR38, -0x33333333, URZ ;  /* 0xcccccccd260418a5 */ /* 0x000fe4000f8e003f */
[----:B------:R-:W-:Y:S02]  /*2630*/  ULOP3.LUT UR39, UR39, UR6, URZ, 0x3c, !UPT ;  /* 0x0000000627277292 */ /* 0x000fe4000f8e3c3f */
[----:B------:R-:W-:-:S04]  /*2640*/  @UP1 USHF.R.U32.HI UR4, URZ, 0x2, UR5 ;  /* 0x000000023f041899 */ /* 0x000fc80008011605 */
[----:B------:R-:W-:Y:S01]  /*2650*/  @UP1 ULOP3.LUT UR39, UR39, 0x1, UR4, 0x78, !UPT ;  /* 0x0000000127271892 */ /* 0x000fe2000f8e7804 */
[----:B0-----:R-:W-:Y:S11]  /*2660*/  @!P0 BRA `(.L_x_35) ;  /* 0x0000003c00188947 */ /* 0x001ff60003800000 */
.L_x_126:
[----:B------:R-:W-:Y:S01]  /*2670*/  ULDC.64 UR4, c[0x0][0x5d0] ;  /* 0x0001740000047ab9 */ /* 0x000fe20000000a00 */
[----:B------:R-:W-:Y:S01]  /*2680*/  ULDC UR6, c[0x0][0x284] ;  /* 0x0000a10000067ab9 */ /* 0x000fe20000000800 */
[----:B0-----:R-:W-:Y:S02]  /*2690*/  IMAD R0, R9, UR4, RZ ;  /* 0x0000000409007c24 */ /* 0x001fe4000f8e02ff */
[----:B------:R-:W-:Y:S02]  /*26a0*/  IMAD.SHL.U32 R12, R18, 0x40, RZ ;  /* 0x00000040120c7824 */ /* 0x000fe400078e00ff */
[C---:B------:R-:W-:Y:S02]  /*26b0*/  IMAD R3, R19.reuse, UR5, R0 ;  /* 0x0000000513037c24 */ /* 0x040fe4000f8e0200 */
[----:B------:R-:W-:Y:S01]  /*26c0*/  IMAD.SHL.U32 R0, R22, 0x40, RZ ;  /* 0x0000004016007824 */ /* 0x000fe200078e00ff */
[----:B------:R-:W-:Y:S01]  /*26d0*/  SHF.R.S32.HI R13, RZ, 0x1f, R12 ;  /* 0x0000001fff0d7819 */ /* 0x000fe2000001140c */
[----:B------:R-:W-:Y:S01]  /*26e0*/  IMAD.WIDE.U32 R4, R19, UR4, R62 ;  /* 0x0000000413047c25 */ /* 0x000fe2000f8e003e */
[----:B------:R-:W-:-:S02]  /*26f0*/  ULDC.64 UR4, c[0x0][0x5c8] ;  /* 0x0001720000047ab9 */ /* 0x000fc40000000a00 */
[----:B------:R-:W-:Y:S01]  /*2700*/  ISETP.GE.AND P0, PT, R0, UR6, PT ;  /* 0x0000000600007c0c */ /* 0x000fe2000bf06270 */
[----:B------:R-:W-:Y:S01]  /*2710*/  ULDC UR6, c[0x0][0x288] ;  /* 0x0000a20000067ab9 */ /* 0x000fe20000000800 */
[----:B------:R-:W-:Y:S01]  /*2720*/  IADD3 R4, P1, R12, R4, RZ ;  /* 0x000000040c047210 */ /* 0x000fe20007f3e0ff */
[----:B------:R-:W-:Y:S01]  /*2730*/  IMAD.WIDE R20, R22, 0x40, R60 ;  /* 0x0000004016147825 */ /* 0x000fe200078e023c */
[----:B------:R-:W-:Y:S02]  /*2740*/  ISETP.GE.OR P0, PT, R12, UR6, P0 ;  /* 0x000000060c007c0c */ /* 0x000fe40008706670 */
[----:B------:R-:W-:Y:S01]  /*2750*/  IADD3.X R5, R13, R5, R3, P1, !PT ;  /* 0x000000050d057210 */ /* 0x000fe20000ffe403 */
[----:B------:R-:W-:-:S04]  /*2760*/  IMAD R7, R21, UR4, RZ ;  /* 0x0000000415077c24 */ /* 0x000fc8000f8e02ff */
[C---:B------:R-:W-:Y:S02]  /*2770*/  IMAD R7, R20.reuse, UR5, R7 ;  /* 0x0000000514077c24 */ /* 0x040fe4000f8e0207 */
[----:B------:R-:W-:-:S04]  /*2780*/  IMAD.WIDE.U32 R72, R20, UR4, R4 ;  /* 0x0000000414487c25 */ /* 0x000fc8000f8e0004 */
[----:B------:R-:W-:Y:S05]  /*2790*/  @P0 BRA `(.L_x_36) ;  /* 0x0000002000580947 */ /* 0x000fea0003800000 */
[----:B-----5:R-:W-:Y:S01]  /*27a0*/  FSETP.NEU.AND P0, PT, R59, RZ, PT ;  /* 0x000000ff3b00720b */ /* 0x020fe20003f0d000 */
[----:B------:R-:W-:Y:S01]  /*27b0*/  IMAD.IADD R18, R67, 0x1, -R12 ;  /* 0x0000000143127824 */ /* 0x000fe200078e0a0c */
[----:B------:R-:W-:Y:S01]  /*27c0*/  BSSY B0, `(.L_x_36) ;  /* 0x0000213000007945 */ /* 0x000fe20003800000 */
[----:B------:R-:W-:Y:S02]  /*27d0*/  IMAD.IADD R0, R71, 0x1, -R0 ;  /* 0x0000000147007824 */ /* 0x000fe400078e0a00 */
[----:B------:R-:W-:Y:S01]  /*27e0*/  IMAD.IADD R7, R73, 0x1, R7 ;  /* 0x0000000149077824 */ /* 0x000fe200078e0207 */
[----:B------:R-:W-:-:S04]  /*27f0*/  ISETP.GT.AND P2, PT, R18, RZ, PT ;  /* 0x000000ff1200720c */ /* 0x000fc80003f44270 */
[----:B------:R-:W-:-:S03]  /*2800*/  ISETP.GT.AND P1, PT, R0, RZ, P2 ;  /* 0x000000ff0000720c */ /* 0x000fc60001724270 */
[----:B------:R-:W-:Y:S10]  /*2810*/  @!P0 BRA `(.L_x_37) ;  /* 0x0000001400dc8947 */ /* 0x000ff40003800000 */
[----:B------:R-:W0:Y:S01]  /*2820*/  LDC.64 R76, c[0x0][0x5b8] ;  /* 0x00016e00ff4c7b82 */ /* 0x000e220000000a00 */
[----:B------:R-:W-:-:S07]  /*2830*/  ULDC.64 UR4, c[0x0][0x5c0] ;  /* 0x0001700000047ab9 */ /* 0x000fce0000000a00 */
[----:B------:R-:W1:Y:S08]  /*2840*/  LDC.64 R78, c[0x0][0x5b0] ;  /* 0x00016c00ff4e7b82 */ /* 0x000e700000000a00 */
[----:B------:R-:W2:Y:S01]  /*2850*/  LDC.64 R80, c[0x0][0x5a8] ;  /* 0x00016a00ff507b82 */ /* 0x000ea20000000a00 */
[-C--:B0-----:R-:W-:Y:S02]  /*2860*/  IMAD R6, R9, R76.reuse, RZ ;  /* 0x0000004c09067224 */ /* 0x081fe400078e02ff */
[----:B------:R-:W-:-:S04]  /*2870*/  IMAD.WIDE.U32 R4, R19, R76, R62 ;  /* 0x0000004c13047225 */ /* 0x000fc800078e003e */
[----:B------:R-:W-:Y:S01]  /*2880*/  IMAD R73, R19, R77, R6 ;  /* 0x0000004d13497224 */ /* 0x000fe200078e0206 */
[----:B------:R-:W-:Y:S01]  /*2890*/  IADD3 R8, P0, R12, R4, RZ ;  /* 0x000000040c087210 */ /* 0x000fe20007f1e0ff */
[----:B-1----:R-:W-:-:S03]  /*28a0*/  IMAD R3, R21, R78, RZ ;  /* 0x0000004e15037224 */ /* 0x002fc600078e02ff */
[----:B------:R-:W-:Y:S01]  /*28b0*/  IADD3.X R9, R13, R5, R73, P0, !PT ;  /* 0x000000050d097210 */ /* 0x000fe200007fe449 */
[C---:B------:R-:W-:Y:S02]  /*28c0*/  IMAD R77, R20.reuse, R79, R3 ;  /* 0x0000004f144d7224 */ /* 0x040fe400078e0203 */
[----:B------:R-:W-:-:S04]  /*28d0*/  IMAD.WIDE.U32 R4, R20, R78, R8 ;  /* 0x0000004e14047225 */ /* 0x000fc800078e0008 */
[----:B------:R-:W-:Y:S01]  /*28e0*/  IMAD.IADD R3, R5, 0x1, R77 ;  /* 0x0000000105037824 */ /* 0x000fe200078e024d */
[----:B--2---:R-:W-:-:S04]  /*28f0*/  LEA R10, P0, R4, R80, 0x1 ;  /* 0x00000050040a7211 */ /* 0x004fc800078008ff */
[----:B------:R-:W-:-:S05]  /*2900*/  LEA.HI.X R11, R4, R81, R3, 0x1, P0 ;  /* 0x00000051040b7211 */ /* 0x000fca00000f0c03 */
[----:B------:R-:W2:Y:S01]  /*2910*/  @P1 LDG.E.LTC128B.U16 R3, desc[UR36][R10.64] ;  /* 0x000000240a031981 */ /* 0x000ea2000c1e1520 */
[----:B------:R-:W-:Y:S01]  /*2920*/  IMAD.WIDE.U32 R4, R20, R78, R12 ;  /* 0x0000004e14047225 */ /* 0x000fe200078e000c */
[----:B------:R-:W-:Y:S02]  /*2930*/  BSSY B1, `(.L_x_38) ;  /* 0x0000015000017945 */ /* 0x000fe40003800000 */
[----:B------:R-:W-:-:S04]  /*2940*/  IADD3 R14, P0, R62, R4, RZ ;  /* 0x000000043e0e7210 */ /* 0x000fc80007f1e0ff */
[----:B------:R-:W-:Y:S02]  /*2950*/  IADD3.X R15, R63, R77, R5, P0, !PT ;  /* 0x0000004d3f0f7210 */ /* 0x000fe400007fe405 */
[----:B------:R-:W-:Y:S01]  /*2960*/  LEA R6, P0, R72, UR4, 0x1 ;  /* 0x0000000448067c11 */ /* 0x000fe2000f8008ff */
[----:B------:R-:W-:-:S03]  /*2970*/  IMAD.WIDE.U32 R14, R19, R76, R14 ;  /* 0x0000004c130e7225 */ /* 0x000fc600078e000e */
[----:B------:R-:W-:Y:S02]  /*2980*/  LEA.HI.X R7, R72, UR5, R7, 0x1, P0 ;  /* 0x0000000548077c11 */ /* 0x000fe400080f0c07 */
[----:B------:R-:W-:-:S04]  /*2990*/  ISETP.GT.AND P0, PT, R18, 0x1, PT ;  /* 0x000000011200780c */ /* 0x000fc80003f04270 */
[----:B------:R-:W-:Y:S01]  /*29a0*/  ISETP.GT.AND P3, PT, R0, RZ, P0 ;  /* 0x000000ff0000720c */ /* 0x000fe20000764270 */
[----:B--2---:R-:W-:-:S04]  /*29b0*/  IMAD.U32 R4, R3, 0x10000, RZ ;  /* 0x0001000003047824 */ /* 0x004fc800078e00ff */
[----:B------:R-:W-:Y:S01]  /*29c0*/  FMUL R5, R4, R59 ;  /* 0x0000003b04057220 */ /* 0x000fe20000400000 */
[----:B------:R-:W-:-:S03]  /*29d0*/  LEA R4, P4, R14, R80, 0x1 ;  /* 0x000000500e047211 */ /* 0x000fc600078808ff */
[----:B------:R-:W-:-:S05]  /*29e0*/  FFMA R5, R24, R58, R5 ;  /* 0x0000003a18057223 */ /* 0x000fca0000000005 */
[----:B------:R-:W-:Y:S01]  /*29f0*/  F2FP.BF16.F32.PACK_AB R10, RZ, R5 ;  /* 0x00000005ff0a723e */ /* 0x000fe200000010ff */
[----:B------:R-:W-:-:S03]  /*2a00*/  IMAD.IADD R5, R73, 0x1, R15 ;  /* 0x0000000149057824 */ /* 0x000fc600078e020f */
[----:B------:R-:W-:Y:S01]  /*2a10*/  PRMT R11, R10, 0x7610, R11 ;  /* 0x000076100a0b7816 */ /* 0x000fe2000000000b */
[----:B------:R-:W-:Y:S01]  /*2a20*/  IMAD.SHL.U32 R10, R78, 0x8, RZ ;  /* 0x000000084e0a7824 */ /* 0x000fe200078e00ff */
[----:B------:R-:W-:-:S03]  /*2a30*/  LEA.HI.X R5, R14, R81, R5, 0x1, P4 ;  /* 0x000000510e057211 */ /* 0x000fc600020f0c05 */
[----:B------:R0:W-:Y:S02]  /*2a40*/  @P1 STG.E.U16 desc[UR36][R6.64], R11 ;  /* 0x0000000b06001986 */ /* 0x0001e4000c101524 */
[----:B0-----:R-:W-:Y:S01]  /*2a50*/  SHF.L.U64.HI R11, R78, 0x3, R79 ;  /* 0x000000034e0b7819 */ /* 0x001fe2000001024f */
[----:B------:R-:W-:Y:S06]  /*2a60*/  @!P3 BRA `(.L_x_39) ;  /* 0x000000000004b947 */ /* 0x000fec0003800000 */
[----:B------:R0:W5:Y:S02]  /*2a70*/  LDG.E.LTC128B.U16 R3, desc[UR36][R4.64+0x2] ;  /* 0x0000022404037981 */ /* 0x000164000c1e1520 */
.L_x_39:
[----:B------:R-:W-:Y:S05]  /*2a80*/  BSYNC B1 ;  /* 0x0000000000017941 */ /* 0x000fea0003800000 */
.L_x_38:
[----:B------:R-:W-:Y:S01]  /*2a90*/  IMAD.WIDE.U32 R10, R20, R78, R10 ;  /* 0x0000004e140a7225 */ /* 0x000fe200078e000a */
[----:B------:R-:W-:Y:S02]  /*2aa0*/  ISETP.GT.AND P2, PT, R0, 0x8, P2 ;  /* 0x000000080000780c */ /* 0x000fe40001744270 */
[C---:B-----5:R-:W-:Y:S01]  /*2ab0*/  PRMT R20, R3.reuse, 0x7610, R20 ;  /* 0x0000761003147816 */ /* 0x060fe20000000014 */
[----:B------:R-:W-:Y:S01]  /*2ac0*/  IMAD.U32 R14, R3, 0x10000, RZ ;  /* 0x00010000030e7824 */ /* 0x000fe200078e00ff */
[----:B------:R-:W-:Y:S01]  /*2ad0*/  IADD3 R8, P1, R8, R10, RZ ;  /* 0x0000000a08087210 */ /* 0x000fe20007f3e0ff */
[----:B------:R-:W-:Y:S02]  /*2ae0*/  IMAD.IADD R77, R77, 0x1, R11 ;  /* 0x000000014d4d7824 */ /* 0x000fe400078e020b */
[----:B------:R-:W-:Y:S02]  /*2af0*/  FMUL R14, R14, R59 ;  /* 0x0000003b0e0e7220 */ /* 0x000fe40000400000 */
[----:B------:R-:W-:-:S02]  /*2b00*/  IMAD.X R9, R77, 0x1, R9, P1 ;  /* 0x000000014d097824 */ /* 0x000fc400008e0609 */
[----:B------:R-:W-:Y:S01]  /*2b10*/  FFMA R25, R25, R58, R14 ;  /* 0x0000003a19197223 */ /* 0x000fe2000000000e */
[----:B------:R-:W-:-:S04]  /*2b20*/  LEA R14, P1, R8, R80, 0x1 ;  /* 0x00000050080e7211 */ /* 0x000fc800078208ff */
[----:B------:R-:W-:Y:S02]  /*2b30*/  F2FP.BF16.F32.PACK_AB R25, RZ, R25 ;  /* 0x00000019ff19723e */ /* 0x000fe400000010ff */
[----:B------:R-:W-:-:S03]  /*2b40*/  LEA.HI.X R15, R8, R81, R9, 0x1, P1 ;  /* 0x00000051080f7211 */ /* 0x000fc600008f0c09 */
[----:B------:R1:W-:Y:S04]  /*2b50*/  @P3 STG.E.U16 desc[UR36][R6.64+0x2], R25 ;  /* 0x0000021906003986 */ /* 0x0003e8000c101524 */
[----:B------:R-:W2:Y:S01]  /*2b60*/  @P2 LDG.E.LTC128B.U16 R20, desc[UR36][R14.64] ;  /* 0x000000240e142981 */ /* 0x000ea2000c1e1520 */
[----:B------:R-:W-:Y:S01]  /*2b70*/  IADD3 R12, P1, P3, R62, R10, R12 ;  /* 0x0000000a3e0c7210 */ /* 0x000fe20007b3e00c */
[----:B------:R-:W-:Y:S01]  /*2b80*/  BSSY B1, `(.L_x_40) ;  /* 0x0000011000017945 */ /* 0x000fe20003800000 */
[C---:B------:R-:W-:Y:S02]  /*2b90*/  SHF.L.U64.HI R11, R64.reuse, 0x1, R65 ;  /* 0x00000001400b7819 */ /* 0x040fe40000010241 */
[----:B------:R-:W-:Y:S02]  /*2ba0*/  IADD3.X R13, R63, R77, R13, P1, P3 ;  /* 0x0000004d3f0d7210 */ /* 0x000fe40000fe640d */
[----:B------:R-:W-:-:S02]  /*2bb0*/  LEA R10, P1, R64, R6, 0x1 ;  /* 0x00000006400a7211 */ /* 0x000fc400078208ff */
[----:B------:R-:W-:Y:S01]  /*2bc0*/  ISETP.GT.AND P0, PT, R0, 0x8, P0 ;  /* 0x000000080000780c */ /* 0x000fe20000704270 */
[----:B------:R-:W-:-:S04]  /*2bd0*/  IMAD.WIDE.U32 R12, R19, R76, R12 ;  /* 0x0000004c130c7225 */ /* 0x000fc800078e000c */
[----:B------:R-:W-:Y:S02]  /*2be0*/  IMAD.X R11, R11, 0x1, R7, P1 ;  /* 0x000000010b0b7824 */ /* 0x000fe400008e0607 */
[----:B------:R-:W-:Y:S02]  /*2bf0*/  IMAD.IADD R9, R73, 0x1, R13 ;  /* 0x0000000149097824 */ /* 0x000fe400078e020d */
[----:B--2---:R-:W-:-:S04]  /*2c00*/  IMAD.U32 R8, R20, 0x10000, RZ ;  /* 0x0001000014087824 */ /* 0x004fc800078e00ff */
[----:B------:R-:W-:Y:S01]  /*2c10*/  FMUL R3, R8, R59 ;  /* 0x0000003b08037220 */ /* 0x000fe20000400000 */
[----:B------:R-:W-:-:S03]  /*2c20*/  LEA R8, P3, R12, R80, 0x1 ;  /* 0x000000500c087211 */ /* 0x000fc600078608ff */
[----:B------:R-:W-:Y:S01]  /*2c30*/  FFMA R3, R26, R58, R3 ;  /* 0x0000003a1a037223 */ /* 0x000fe20000000003 */
[----:B------:R-:W-:-:S04]  /*2c40*/  LEA.HI.X R9, R12, R81, R9, 0x1, P3 ;  /* 0x000000510c097211 */ /* 0x000fc800018f0c09 */
[----:B------:R-:W-:-:S05]  /*2c50*/  F2FP.BF16.F32.PACK_AB R3, RZ, R3 ;  /* 0x00000003ff03723e */ /* 0x000fca00000010ff */
[----:B------:R1:W-:Y:S01]  /*2c60*/  @P2 STG.E.U16 desc[UR36][R10.64], R3 ;  /* 0x000000030a002986 */ /* 0x0003e2000c101524 */
[----:B------:R-:W-:Y:S05]  /*2c70*/  @!P0 BRA `(.L_x_41) ;  /* 0x0000000000048947 */ /* 0x000fea0003800000 */
[----:B------:R2:W5:Y:S02]  /*2c80*/  LDG.E.LTC128B.U16 R20, desc[UR36][R8.64+0x2] ;  /* 0x0000022408147981 */ /* 0x000564000c1e1520 */
.L_x_41:
[----:B------:R-:W-:Y:S05]  /*2c90*/  BSYNC B1 ;  /* 0x0000000000017941 */ /* 0x000fea0003800000 */
.L_x_40:
[----:B-----5:R-:W-:Y:S01]  /*2ca0*/  IMAD.U32 R12, R20, 0x10000, RZ ;  /* 0x00010000140c7824 */ /* 0x020fe200078e00ff */
[----:B------:R-:W-:Y:S01]  /*2cb0*/  ISETP.GT.AND P1, PT, R18, 0x8, PT ;  /* 0x000000081200780c */ /* 0x000fe20003f24270 */
[----:B------:R-:W-:Y:S02]  /*2cc0*/  BSSY B1, `(.L_x_42) ;  /* 0x0000008000017945 */ /* 0x000fe40003800000 */
[----:B------:R-:W-:Y:S01]  /*2cd0*/  FMUL R12, R12, R59 ;  /* 0x0000003b0c0c7220 */ /* 0x000fe20000400000 */
[----:B------:R-:W-:-:S03]  /*2ce0*/  ISETP.GT.AND P2, PT, R0, RZ, P1 ;  /* 0x000000ff0000720c */ /* 0x000fc60000f44270 */
[----:B------:R-:W-:-:S05]  /*2cf0*/  FFMA R12, R27, R58, R12 ;  /* 0x0000003a1b0c7223 */ /* 0x000fca000000000c */
[----:B------:R-:W-:-:S05]  /*2d00*/  F2FP.BF16.F32.PACK_AB R12, RZ, R12 ;  /* 0x0000000cff0c723e */ /* 0x000fca00000010ff */
[----:B------:R3:W-:Y:S01]  /*2d10*/  @P0 STG.E.U16 desc[UR36][R10.64+0x2], R12 ;  /* 0x0000020c0a000986 */ /* 0x0007e2000c101524 */
[----:B------:R-:W-:Y:S05]  /*2d20*/  @!P2 BRA `(.L_x_43) ;  /* 0x000000000004a947 */ /* 0x000fea0003800000 */
[----:B------:R4:W5:Y:S02]  /*2d30*/  LDG.E.LTC128B.U16 R20, desc[UR36][R4.64+0x10] ;  /* 0x0000102404147981 */ /* 0x000964000c1e1520 */
.L_x_43:
[----:B------:R-:W-:Y:S05]  /*2d40*/  BSYNC B1 ;  /* 0x0000000000017941 */ /* 0x000fea0003800000 */
.L_x_42:
[----:B---3-5:R-:W-:Y:S01]  /*2d50*/  IMAD.U32 R12, R20, 0x10000, RZ ;  /* 0x00010000140c7824 */ /* 0x028fe200078e00ff */
[----:B------:R-:W-:Y:S01]  /*2d60*/  ISETP.GT.AND P0, PT, R18, 0x9, PT ;  /* 0x000000091200780c */ /* 0x000fe20003f04270 */
[----:B------:R-:W-:Y:S02]  /*2d70*/  BSSY B1, `(.L_x_44) ;  /* 0x0000008000017945 */ /* 0x000fe40003800000 */
[----:B-1----:R-:W-:Y:S01]  /*2d80*/  FMUL R3, R12, R59 ;  /* 0x0000003b0c037220 */ /* 0x002fe20000400000 */
[----:B------:R-:W-:-:S03]  /*2d90*/  ISETP.GT.AND P3, PT, R0, RZ, P0 ;  /* 0x000000ff0000720c */ /* 0x000fc60000764270 */
[----:B------:R-:W-:-:S05]  /*2da0*/  FFMA R3, R28, R58, R3 ;  /* 0x0000003a1c037223 */ /* 0x000fca0000000003 */
[----:B------:R-:W-:-:S05]  /*2db0*/  F2FP.BF16.F32.PACK_AB R3, RZ, R3 ;  /* 0x00000003ff03723e */ /* 0x000fca00000010ff */
[----:B------:R1:W-:Y:S01]  /*2dc0*/  @P2 STG.E.U16 desc[UR36][R6.64+0x10], R3 ;  /* 0x0000100306002986 */ /* 0x0003e2000c101524 */
[----:B------:R-:W-:Y:S05]  /*2dd0*/  @!P3 BRA `(.L_x_45) ;  /* 0x000000000004b947 */ /* 0x000fea0003800000 */
[----:B------:R3:W5:Y:S02]  /*2de0*/  LDG.E.LTC128B.U16 R20, desc[UR36][R4.64+0x12] ;  /* 0x0000122404147981 */ /* 0x000764000c1e1520 */
.L_x_45:
[----:B------:R-:W-:Y:S05]  /*2df0*/  BSYNC B1 ;  /* 0x0000000000017941 */ /* 0x000fea0003800000 */
.L_x_44:
[----:B-----5:R-:W-:Y:S01]  /*2e00*/  IMAD.U32 R12, R20, 0x10000, RZ ;  /* 0x00010000140c7824 */ /* 0x020fe200078e00ff */
[----:B------:R-:W-:Y:S01]  /*2e10*/  ISETP.GT.AND P1, PT, R0, 0x8, P1 ;  /* 0x000000080000780c */ /* 0x000fe20000f24270 */
[----:B------:R-:W-:Y:S02]  /*2e20*/  BSSY B1, `(.L_x_46) ;  /* 0x0000007000017945 */ /* 0x000fe40003800000 */
[----:B------:R-:W-:-:S04]  /*2e30*/  FMUL R12, R12, R59 ;  /* 0x0000003b0c0c7220 */ /* 0x000fc80000400000 */
[----:B------:R-:W-:-:S05]  /*2e40*/  FFMA R12, R29, R58, R12 ;  /* 0x0000003a1d0c7223 */ /* 0x000fca000000000c */
[----:B------:R-:W-:-:S05]  /*2e50*/  F2FP.BF16.F32.PACK_AB R12, RZ, R12 ;  /* 0x0000000cff0c723e */ /* 0x000fca00000010ff */
[----:B------:R0:W-:Y:S01]  /*2e60*/  @P3 STG.E.U16 desc[UR36][R6.64+0x12], R12 ;  /* 0x0000120c06003986 */ /* 0x0001e2000c101524 */
[----:B------:R-:W-:Y:S05]  /*2e70*/  @!P1 BRA `(.L_x_47) ;  /* 0x0000000000049947 */ /* 0x000fea0003800000 */
[----:B------:R0:W5:Y:S02]  /*2e80*/  LDG.E.LTC128B.U16 R20, desc[UR36][R8.64+0x10] ;  /* 0x0000102408147981 */ /* 0x000164000c1e1520 */
.L_x_47:
[----:B------:R-:W-:Y:S05]  /*2e90*/  BSYNC B1 ;  /* 0x0000000000017941 */ /* 0x000fea0003800000 */
.L_x_46:
[----:B0----5:R-:W-:Y:S01]  /*2ea0*/  IMAD.U32 R12, R20, 0x10000, RZ ;  /* 0x00010000140c7824 */ /* 0x021fe200078e00ff */
[----:B------:R-:W-:Y:S01]  /*2eb0*/  ISETP.GT.AND P0, PT, R0, 0x8, P0 ;  /* 0x000000080000780c */ /* 0x000fe20000704270 */
[----:B------:R-:W-:Y:S02]  /*2ec0*/  BSSY B1, `(.L_x_48) ;  /* 0x0000007000017945 */ /* 0x000fe40003800000 */
[----:B-1----:R-:W-:-:S04]  /*2ed0*/  FMUL R3, R12, R59 ;  /* 0x0000003b0c037220 */ /* 0x002fc80000400000 */
[----:B------:R-:W-:-:S05]  /*2ee0*/  FFMA R3, R30, R58, R3 ;  /* 0x0000003a1e037223 */ /* 0x000fca0000000003 */
[----:B------:R-:W-:-:S05]  /*2ef0*/  F2FP.BF16.F32.PACK_AB R3, RZ, R3 ;  /* 0x00000003ff03723e */ /* 0x000fca00000010ff */
[----:B------:R0:W-:Y:S01]  /*2f00*/  @P1 STG.E.U16 desc[UR36][R10.64+0x10], R3 ;  /* 0x000010030a001986 */ /* 0x0001e2000c101524 */
[----:B------:R-:W-:Y:S05]  /*2f10*/  @!P0 BRA `(.L_x_49) ;  /* 0x0000000000048947 */ /* 0x000fea0003800000 */
[----:B------:R1:W5:Y:S02]  /*2f20*/  LDG.E.LTC128B.U16 R20, desc[UR36][R8.64+0x12] ;  /* 0x0000122408147981 */ /* 0x000364000c1e1520 */
.L_x_49:
[----:B------:R-:W-:Y:S05]  /*2f30*/  BSYNC B1 ;  /* 0x0000000000017941 */ /* 0x000fea0003800000 */
.L_x_48:
        /* <DEDUP_REMOVED lines=10> */
.L_x_51:
[----:B------:R-:W-:Y:S05]  /*2fe0*/  BSYNC B1 ;  /* 0x0000000000017941 */ /* 0x000fea0003800000 */
.L_x_50:
[----:B0----5:R-:W-:Y:S01]  /*2ff0*/  IMAD.U32 R12, R20, 0x10000, RZ ;  /* 0x00010000140c7824 */ /* 0x021fe200078e00ff */
        /* <DEDUP_REMOVED lines=9> */
.L_x_53:
[----:B------:R-:W-:Y:S05]  /*3090*/  BSYNC B1 ;  /* 0x0000000000017941 */ /* 0x000fea0003800000 */
.L_x_52:
        /* <DEDUP_REMOVED lines=9> */
.L_x_55:
[----:B------:R-:W-:Y:S05]  /*3130*/  BSYNC B1 ;  /* 0x0000000000017941 */ /* 0x000fea0003800000 */
.L_x_54:
[----:B0----5:R-:W-:Y:S01]  /*3140*/  IMAD.U32 R12, R20, 0x10000, RZ ;  /* 0x00010000140c7824 */ /* 0x021fe200078e00ff */
        /* <DEDUP_REMOVED lines=8> */
.L_x_57:
[----:B------:R-:W-:Y:S05]  /*31d0*/  BSYNC B1 ;  /* 0x0000000000017941 */ /* 0x000fea0003800000 */
.L_x_56:
        /* <DEDUP_REMOVED lines=10> */
.L_x_59:
[----:B------:R-:W-:Y:S05]  /*3280*/  BSYNC B1 ;  /* 0x0000000000017941 */ /* 0x000fea0003800000 */
.L_x_58:
        /* <DEDUP_REMOVED lines=10> */
.L_x_61:
[----:B------:R-:W-:Y:S05]  /*3330*/  BSYNC B1 ;  /* 0x0000000000017941 */ /* 0x000fea0003800000 */
.L_x_60:
        /* <DEDUP_REMOVED lines=9> */
.L_x_63:
[----:B------:R-:W-:Y:S05]  /*33d0*/  BSYNC B1 ;  /* 0x0000000000017941 */ /* 0x000fea0003800000 */
.L_x_62:
        /* <DEDUP_REMOVED lines=9> */
.L_x_65:
[----:B------:R-:W-:Y:S05]  /*3470*/  BSYNC B1 ;  /* 0x0000000000017941 */ /* 0x000fea0003800000 */
.L_x_64:
        /* <DEDUP_REMOVED lines=10> */
.L_x_67:
[----:B------:R-:W-:Y:S05]  /*3520*/  BSYNC B1 ;  /* 0x0000000000017941 */ /* 0x000fea0003800000 */
.L_x_66:
        /* <DEDUP_REMOVED lines=10> */
.L_x_69:
[----:B------:R-:W-:Y:S05]  /*35d0*/  BSYNC B1 ;  /* 0x0000000000017941 */ /* 0x000fea0003800000 */
.L_x_68:
        /* <DEDUP_REMOVED lines=9> */
.L_x_71:
[----:B------:R-:W-:Y:S05]  /*3670*/  BSYNC B1 ;  /* 0x0000000000017941 */ /* 0x000fea0003800000 */
.L_x_70:
        /* <DEDUP_REMOVED lines=9> */
.L_x_73:
[----:B------:R-:W-:Y:S05]  /*3710*/  BSYNC B1 ;  /* 0x0000000000017941 */ /* 0x000fea0003800000 */
.L_x_72:
        /* <DEDUP_REMOVED lines=10> */
.L_x_75:
[----:B------:R-:W-:Y:S05]  /*37c0*/  BSYNC B1 ;  /* 0x0000000000017941 */ /* 0x000fea0003800000 */
.L_x_74:
        /* <DEDUP_REMOVED lines=10> */
.L_x_77:
[----:B------:R-:W-:Y:S05]  /*3870*/  BSYNC B1 ;  /* 0x0000000000017941 */ /* 0x000fea0003800000 */
.L_x_76:
        /* <DEDUP_REMOVED lines=9> */
.L_x_79:
[----:B------:R-:W-:Y:S05]  /*3910*/  BSYNC B1 ;  /* 0x0000000000017941 */ /* 0x000fea0003800000 */
.L_x_78:
        /* <DEDUP_REMOVED lines=9> */
.L_x_81:
[----:B------:R-:W-:Y:S05]  /*39b0*/  BSYNC B1 ;  /* 0x0000000000017941 */ /* 0x000fea0003800000 */
.L_x_80:
        /* <DEDUP_REMOVED lines=10> */
.L_x_83:
[----:B------:R-:W-:Y:S05]  /*3a60*/  BSYNC B1 ;  /* 0x0000000000017941 */ /* 0x000fea0003800000 */
.L_x_82:
        /* <DEDUP_REMOVED lines=10> */
.L_x_85:
[----:B------:R-:W-:Y:S05]  /*3b10*/  BSYNC B1 ;  /* 0x0000000000017941 */ /* 0x000fea0003800000 */
.L_x_84:
        /* <DEDUP_REMOVED lines=9> */
.L_x_87:
[----:B------:R-:W-:Y:S05]  /*3bb0*/  BSYNC B1 ;  /* 0x0000000000017941 */ /* 0x000fea0003800000 */
.L_x_86:
        /* <DEDUP_REMOVED lines=9> */
.L_x_89:
[----:B------:R-:W-:Y:S05]  /*3c50*/  BSYNC B1 ;  /* 0x0000000000017941 */ /* 0x000fea0003800000 */
.L_x_88:
        /* <DEDUP_REMOVED lines=10> */
.L_x_91:
[----:B------:R-:W-:Y:S05]  /*3d00*/  BSYNC B1 ;  /* 0x0000000000017941 */ /* 0x000fea0003800000 */
.L_x_90:
        /* <DEDUP_REMOVED lines=10> */
.L_x_93:
[----:B------:R-:W-:Y:S05]  /*3db0*/  BSYNC B1 ;  /* 0x0000000000017941 */ /* 0x000fea0003800000 */
.L_x_92:
[----:B0--345:R-:W-:Y:S01]  /*3dc0*/  IMAD.U32 R4, R20, 0x10000, RZ ;  /* 0x0001000014047824 */ /* 0x039fe200078e00ff */
        /* <DEDUP_REMOVED lines=8> */
.L_x_95:
[----:B------:R-:W-:Y:S05]  /*3e50*/  BSYNC B1 ;  /* 0x0000000000017941 */ /* 0x000fea0003800000 */
.L_x_94:
[----:B0----5:R-:W-:Y:S01]  /*3e60*/  IMAD.U32 R4, R20, 0x10000, RZ ;  /* 0x0001000014047824 */ /* 0x021fe200078e00ff */
[----:B------:R-:W-:Y:S01]  /*3e70*/  ISETP.GT.AND P0, PT, R0, 0x8, P0 ;  /* 0x000000080000780c */ /* 0x000fe20000704270 */
[----:B------:R-:W-:Y:S01]  /*3e80*/  @P1 IMAD.MOV.U32 R5, RZ, RZ, R11 ;  /* 0x000000ffff051224 */ /* 0x000fe200078e000b */
[----:B------:R-:W-:Y:S01]  /*3e90*/  BSSY B1, `(.L_x_96) ;  /* 0x0000008000017945 */ /* 0x000fe20003800000 */
[----:B------:R-:W-:Y:S01]  /*3ea0*/  FMUL R3, R4, R59 ;  /* 0x0000003b04037220 */ /* 0x000fe20000400000 */
[----:B------:R-:W-:-:S03]  /*3eb0*/  @P1 IMAD.MOV.U32 R4, RZ, RZ, R10 ;  /* 0x000000ffff041224 */ /* 0x000fc600078e000a */
[----:B------:R-:W-:-:S05]  /*3ec0*/  FFMA R3, R54, R58, R3 ;  /* 0x0000003a36037223 */ /* 0x000fca0000000003 */
[----:B------:R-:W-:-:S05]  /*3ed0*/  F2FP.BF16.F32.PACK_AB R3, RZ, R3 ;  /* 0x00000003ff03723e */ /* 0x000fca00000010ff */
[----:B------:R0:W-:Y:S01]  /*3ee0*/  @P1 STG.E.U16 desc[UR36][R4.64+0x70], R3 ;  /* 0x0000700304001986 */ /* 0x0001e2000c101524 */
[----:B------:R-:W-:Y:S05]  /*3ef0*/  @!P0 BRA `(.L_x_97) ;  /* 0x0000000000048947 */ /* 0x000fea0003800000 */
[----:B------:R4:W5:Y:S02]  /*3f00*/  LDG.E.LTC128B.U16 R20, desc[UR36][R8.64+0x72] ;  /* 0x0000722408147981 */ /* 0x000964000c1e1520 */
.L_x_97:
[----:B------:R-:W-:Y:S05]  /*3f10*/  BSYNC B1 ;  /* 0x0000000000017941 */ /* 0x000fea0003800000 */
.L_x_96:
[----:B------:R-:W-:Y:S05]  /*3f20*/  @!P0 BRA `(.L_x_98) ;  /* 0x0000000800708947 */ /* 0x000fea0003800000 */
[----:B-----5:R-:W-:-:S04]  /*3f30*/  IMAD.U32 R20, R20, 0x10000, RZ ;  /* 0x0001000014147824 */ /* 0x020fc800078e00ff */
[----:B------:R-:W-:-:S04]  /*3f40*/  FMUL R20, R20, R59 ;  /* 0x0000003b14147220 */ /* 0x000fc80000400000 */
[----:B------:R-:W-:-:S05]  /*3f50*/  FFMA R20, R55, R58, R20 ;  /* 0x0000003a37147223 */ /* 0x000fca0000000014 */
[----:B------:R-:W-:-:S05]  /*3f60*/  F2FP.BF16.F32.PACK_AB R20, RZ, R20 ;  /* 0x00000014ff14723e */ /* 0x000fca00000010ff */
[----:B------:R0:W-:Y:S01]  /*3f70*/  STG.E.U16 desc[UR36][R10.64+0x72], R20 ;  /* 0x000072140a007986 */ /* 0x0001e2000c101524 */
[----:B------:R-:W-:Y:S05]  /*3f80*/  BRA `(.L_x_98) ;  /* 0x0000000800587947 */ /* 0x000fea0003800000 */
.L_x_37:
[----:B------:R-:W-:Y:S01]  /*3f90*/  ISETP.GT.AND P3, PT, R18, 0x1, PT ;  /* 0x000000011200780c */ /* 0x000fe20003f64270 */
[----:B------:R-:W-:Y:S01]  /*3fa0*/  ULDC.64 UR4, c[0x0][0x5c0] ;  /* 0x0001700000047ab9 */ /* 0x000fe20000000a00 */
[-C--:B------:R-:W-:Y:S01]  /*3fb0*/  FMUL R24, R24, R58.reuse ;  /* 0x0000003a18187220 */ /* 0x080fe20000400000 */
[----:B------:R-:W-:Y:S01]  /*3fc0*/  LEA R4, P4, R72, UR4, 0x1 ;  /* 0x0000000448047c11 */ /* 0x000fe2000f8808ff */
[-C--:B------:R-:W-:Y:S01]  /*3fd0*/  FMUL R25, R25, R58.reuse ;  /* 0x0000003a19197220 */ /* 0x080fe20000400000 */
[----:B------:R-:W-:Y:S01]  /*3fe0*/  ISETP.GT.AND P0, PT, R0, RZ, P3 ;  /* 0x000000ff0000720c */ /* 0x000fe20001f04270 */
[----:B------:R-:W-:Y:S01]  /*3ff0*/  FMUL R26, R26, R58 ;  /* 0x0000003a1a1a7220 */ /* 0x000fe20000400000 */
[----:B------:R-:W-:Y:S01]  /*4000*/  F2FP.BF16.F32.PACK_AB R24, RZ, R24 ;  /* 0x00000018ff18723e */ /* 0x000fe200000010ff */
[-C--:B------:R-:W-:Y:S01]  /*4010*/  FMUL R27, R27, R58.reuse ;  /* 0x0000003a1b1b7220 */ /* 0x080fe20000400000 */
[----:B------:R-:W-:Y:S01]  /*4020*/  LEA.HI.X R5, R72, UR5, R7, 0x1, P4 ;  /* 0x0000000548057c11 */ /* 0x000fe2000a0f0c07 */
[-C--:B------:R-:W-:Y:S01]  /*4030*/  FMUL R28, R28, R58.reuse ;  /* 0x0000003a1c1c7220 */ /* 0x080fe20000400000 */
[----:B------:R-:W-:Y:S01]  /*4040*/  F2FP.BF16.F32.PACK_AB R25, RZ, R25 ;  /* 0x00000019ff19723e */ /* 0x000fe200000010ff */
[-C--:B------:R-:W-:Y:S01]  /*4050*/  FMUL R29, R29, R58.reuse ;  /* 0x0000003a1d1d7220 */ /* 0x080fe20000400000 */
[----:B------:R-:W-:Y:S01]  /*4060*/  ISETP.GT.AND P2, PT, R0, 0x8, P2 ;  /* 0x000000080000780c */ /* 0x000fe20001744270 */
[----:B------:R-:W-:Y:S01]  /*4070*/  @P1 STG.E.U16 desc[UR36][R4.64], R24 ;  /* 0x0000001804001986 */ /* 0x000fe2000c101524 */
[----:B------:R-:W-:Y:S01]  /*4080*/  ISETP.GT.AND P1, PT, R18, 0x8, PT ;  /* 0x000000081200780c */ /* 0x000fe20003f24270 */
[----:B------:R-:W-:Y:S01]  /*4090*/  FMUL R30, R30, R58 ;  /* 0x0000003a1e1e7220 */ /* 0x000fe20000400000 */
[C---:B------:R-:W-:Y:S01]  /*40a0*/  SHF.L.U64.HI R3, R64.reuse, 0x1, R65 ;  /* 0x0000000140037819 */ /* 0x040fe20000010241 */
[----:B------:R-:W-:Y:S01]  /*40b0*/  @P0 STG.E.U16 desc[UR36][R4.64+0x2], R25 ;  /* 0x0000021904000986 */ /* 0x000fe2000c101524 */
[----:B------:R-:W-:Y:S01]  /*40c0*/  LEA R6, P5, R64, R4, 0x1 ;  /* 0x0000000440067211 */ /* 0x000fe200078a08ff */
[-C--:B------:R-:W-:Y:S01]  /*40d0*/  FMUL R31, R31, R58.reuse ;  /* 0x0000003a1f1f7220 */ /* 0x080fe20000400000 */
[----:B------:R-:W-:Y:S01]  /*40e0*/  ISETP.GT.AND P3, PT, R0, 0x8, P3 ;  /* 0x000000080000780c */ /* 0x000fe20001f64270 */
[-C--:B------:R-:W-:Y:S01]  /*40f0*/  FMUL R32, R32, R58.reuse ;  /* 0x0000003a20207220 */ /* 0x080fe20000400000 */
[----:B------:R-:W-:Y:S01]  /*4100*/  ISETP.GT.AND P0, PT, R18, 0x9, PT ;  /* 0x000000091200780c */ /* 0x000fe20003f04270 */
[----:B------:R-:W-:Y:S01]  /*4110*/  IMAD.X R7, R3, 0x1, R5, P5 ;  /* 0x0000000103077824 */ /* 0x000fe200028e0605 */
[----:B------:R-:W-:Y:S01]  /*4120*/  ISETP.GT.AND P4, PT, R0, RZ, P1 ;  /* 0x000000ff0000720c */ /* 0x000fe20000f84270 */
[----:B------:R-:W-:Y:S01]  /*4130*/  FMUL R33, R33, R58 ;  /* 0x0000003a21217220 */ /* 0x000fe20000400000 */
[----:B------:R-:W-:Y:S01]  /*4140*/  F2FP.BF16.F32.PACK_AB R26, RZ, R26 ;  /* 0x0000001aff1a723e */ /* 0x000fe200000010ff */
[-C--:B------:R-:W-:Y:S01]  /*4150*/  FMUL R34, R34, R58.reuse ;  /* 0x0000003a22227220 */ /* 0x080fe20000400000 */
[----:B------:R-:W-:Y:S01]  /*4160*/  ISETP.GT.AND P5, PT, R0, RZ, P0 ;  /* 0x000000ff0000720c */ /* 0x000fe200007a4270 */
[----:B------:R-:W-:Y:S01]  /*4170*/  FMUL R35, R35, R58 ;  /* 0x0000003a23237220 */ /* 0x000fe20000400000 */
[----:B------:R-:W-:Y:S01]  /*4180*/  F2FP.BF16.F32.PACK_AB R27, RZ, R27 ;  /* 0x0000001bff1b723e */ /* 0x000fe200000010ff */
[----:B------:R-:W-:Y:S01]  /*4190*/  @P2 STG.E.U16 desc[UR36][R6.64], R26 ;  /* 0x0000001a06002986 */ /* 0x000fe2000c101524 */
[----:B------:R-:W-:Y:S01]  /*41a0*/  F2FP.BF16.F32.PACK_AB R28, RZ, R28 ;  /* 0x0000001cff1c723e */ /* 0x000fe200000010ff */
[-C--:B------:R-:W-:Y:S01]  /*41b0*/  FMUL R36, R36, R58.reuse ;  /* 0x0000003a24247220 */ /* 0x080fe20000400000 */
[----:B------:R-:W-:Y:S01]  /*41c0*/  ISETP.GT.AND P2, PT, R0, 0x8, P1 ;  /* 0x000000080000780c */ /* 0x000fe20000f44270 */
[----:B------:R-:W-:Y:S01]  /*41d0*/  @P3 STG.E.U16 desc[UR36][R6.64+0x2], R27 ;  /* 0x0000021b06003986 */ /* 0x000fe2000c101524 */
[----:B------:R-:W-:Y:S01]  /*41e0*/  ISETP.GT.AND P1, PT, R18, 0x10, PT ;  /* 0x000000101200780c */ /* 0x000fe20003f24270 */
[-C--:B------:R-:W-:Y:S01]  /*41f0*/  FMUL R37, R37, R58.reuse ;  /* 0x0000003a25257220 */ /* 0x080fe20000400000 */
[----:B------:R-:W-:Y:S01]  /*4200*/  F2FP.BF16.F32.PACK_AB R29, RZ, R29 ;  /* 0x0000001dff1d723e */ /* 0x000fe200000010ff */
[----:B------:R-:W-:Y:S01]  /*4210*/  @P4 STG.E.U16 desc[UR36][R4.64+0x10], R28 ;  /* 0x0000101c04004986 */ /* 0x000fe2000c101524 */
[----:B------:R-:W-:Y:S01]  /*4220*/  ISETP.GT.AND P3, PT, R0, 0x8, P0 ;  /* 0x000000080000780c */ /* 0x000fe20000764270 */
[-C--:B------:R-:W-:Y:S01]  /*4230*/  FMUL R38, R38, R58.reuse ;  /* 0x0000003a26267220 */ /* 0x080fe20000400000 */
[----:B------:R-:W-:Y:S01]  /*4240*/  ISETP.GT.AND P0, PT, R18, 0x11, PT ;  /* 0x000000111200780c */ /* 0x000fe20003f04270 */
[----:B------:R-:W-:Y:S01]  /*4250*/  @P5 STG.E.U16 desc[UR36][R4.64+0x12], R29 ;  /* 0x0000121d04005986 */ /* 0x000fe2000c101524 */
        /* <DEDUP_REMOVED lines=40> */
[C---:B------:R-:W-:Y:S01]  /*44e0*/  ISETP.GT.AND P4, PT, R0.reuse, RZ, P1 ;  /* 0x000000ff0000720c */ /* 0x040fe20000f84270 */
[-C--:B------:R-:W-:Y:S01]  /*44f0*/  FMUL R51, R51, R58.reuse ;  /* 0x0000003a33337220 */ /* 0x080fe20000400000 */
[----:B------:R-:W-:Y:S01]  /*4500*/  ISETP.GT.AND P5, PT, R0, RZ, P0 ;  /* 0x000000ff0000720c */ /* 0x000fe200007a4270 */
[----:B------:R-:W-:Y:S01]  /*4510*/  FMUL R52, R52, R58 ;  /* 0x0000003a34347220 */ /* 0x000fe20000400000 */
[----:B------:R-:W-:Y:S01]  /*4520*/  F2FP.BF16.F32.PACK_AB R38, RZ, R38 ;  /* 0x00000026ff26723e */ /* 0x000fe200000010ff */
[-C--:B------:R-:W-:Y:S01]  /*4530*/  FMUL R53, R53, R58.reuse ;  /* 0x0000003a35357220 */ /* 0x080fe20000400000 */
[----:B------:R-:W-:Y:S01]  /*4540*/  F2FP.BF16.F32.PACK_AB R39, RZ, R39 ;  /* 0x00000027ff27723e */ /* 0x000fe200000010ff */
[----:B------:R-:W-:Y:S01]  /*4550*/  FMUL R54, R54, R58 ;  /* 0x0000003a36367220 */ /* 0x000fe20000400000 */
[----:B------:R-:W-:Y:S01]  /*4560*/  F2FP.BF16.F32.PACK_AB R40, RZ, R40 ;  /* 0x00000028ff28723e */ /* 0x000fe200000010ff */
[----:B------:R-:W-:Y:S01]  /*4570*/  @P2 STG.E.U16 desc[UR36][R6.64+0x30], R38 ;  /* 0x0000302606002986 */ /* 0x000fe2000c101524 */
[----:B------:R-:W-:Y:S01]  /*4580*/  F2FP.BF16.F32.PACK_AB R41, RZ, R41 ;  /* 0x00000029ff29723e */ /* 0x000fe200000010ff */
[----:B------:R-:W-:Y:S01]  /*4590*/  FMUL R55, R55, R58 ;  /* 0x0000003a37377220 */ /* 0x000fe20000400000 */
[C---:B------:R-:W-:Y:S01]  /*45a0*/  ISETP.GT.AND P1, PT, R0.reuse, 0x8, P1 ;  /* 0x000000080000780c */ /* 0x040fe20000f24270 */
[----:B------:R-:W-:Y:S01]  /*45b0*/  @P3 STG.E.U16 desc[UR36][R6.64+0x32], R39 ;  /* 0x0000322706003986 */ /* 0x000fe2000c101524 */
[----:B------:R-:W-:-:S02]  /*45c0*/  ISETP.GT.AND P2, PT, R0, 0x8, P0 ;  /* 0x000000080000780c */ /* 0x000fc40000744270 */
[----:B------:R-:W-:Y:S01]  /*45d0*/  F2FP.BF16.F32.PACK_AB R42, RZ, R42 ;  /* 0x0000002aff2a723e */ /* 0x000fe200000010ff */
[----:B------:R-:W-:Y:S01]  /*45e0*/  @P4 STG.E.U16 desc[UR36][R4.64+0x40], R40 ;  /* 0x0000402804004986 */ /* 0x000fe2000c101524 */
[C---:B------:R-:W-:Y:S02]  /*45f0*/  ISETP.GT.AND P4, PT, R18.reuse, 0x28, PT ;  /* 0x000000281200780c */ /* 0x040fe40003f84270 */
[----:B------:R-:W-:Y:S01]  /*4600*/  ISETP.GT.AND P0, PT, R18, 0x29, PT ;  /* 0x000000291200780c */ /* 0x000fe20003f04270 */
[----:B------:R-:W-:Y:S01]  /*4610*/  @P5 STG.E.U16 desc[UR36][R4.64+0x42], R41 ;  /* 0x0000422904005986 */ /* 0x000fe2000c101524 */
[----:B------:R-:W-:Y:S02]  /*4620*/  ISETP.GT.AND P5, PT, R0, RZ, P4 ;  /* 0x000000ff0000720c */ /* 0x000fe400027a4270 */
[----:B------:R-:W-:Y:S01]  /*4630*/  F2FP.BF16.F32.PACK_AB R43, RZ, R43 ;  /* 0x0000002bff2b723e */ /* 0x000fe200000010ff */
[----:B------:R-:W-:Y:S01]  /*4640*/  @P1 STG.E.U16 desc[UR36][R6.64+0x40], R42 ;  /* 0x0000402a06001986 */ /* 0x000fe2000c101524 */
[----:B------:R-:W-:-:S02]  /*4650*/  F2FP.BF16.F32.PACK_AB R44, RZ, R44 ;  /* 0x0000002cff2c723e */ /* 0x000fc400000010ff */
[C---:B------:R-:W-:Y:S01]  /*4660*/  ISETP.GT.AND P3, PT, R0.reuse, RZ, P0 ;  /* 0x000000ff0000720c */ /* 0x040fe20000764270 */
[----:B------:R-:W-:Y:S01]  /*4670*/  @P2 STG.E.U16 desc[UR36][R6.64+0x42], R43 ;  /* 0x0000422b06002986 */ /* 0x000fe2000c101524 */
[C---:B------:R-:W-:Y:S02]  /*4680*/  ISETP.GT.AND P4, PT, R0.reuse, 0x8, P4 ;  /* 0x000000080000780c */ /* 0x040fe40002784270 */
[----:B------:R-:W-:Y:S02]  /*4690*/  F2FP.BF16.F32.PACK_AB R45, RZ, R45 ;  /* 0x0000002dff2d723e */ /* 0x000fe400000010ff */
[----:B------:R-:W-:Y:S01]  /*46a0*/  F2FP.BF16.F32.PACK_AB R46, RZ, R46 ;  /* 0x0000002eff2e723e */ /* 0x000fe200000010ff */
[----:B------:R-:W-:Y:S01]  /*46b0*/  @P5 STG.E.U16 desc[UR36][R4.64+0x50], R44 ;  /* 0x0000502c04005986 */ /* 0x000fe2000c101524 */
[----:B------:R-:W-:Y:S02]  /*46c0*/  ISETP.GT.AND P5, PT, R0, 0x8, P0 ;  /* 0x000000080000780c */ /* 0x000fe400007a4270 */
[----:B------:R-:W-:-:S02]  /*46d0*/  F2FP.BF16.F32.PACK_AB R47, RZ, R47 ;  /* 0x0000002fff2f723e */ /* 0x000fc400000010ff */
[C---:B------:R-:W-:Y:S01]  /*46e0*/  ISETP.GT.AND P2, PT, R18.reuse, 0x31, PT ;  /* 0x000000311200780c */ /* 0x040fe20003f44270 */
[----:B------:R-:W-:Y:S01]  /*46f0*/  @P3 STG.E.U16 desc[UR36][R4.64+0x52], R45 ;  /* 0x0000522d04003986 */ /* 0x000fe2000c101524 */
[----:B------:R-:W-:Y:S02]  /*4700*/  ISETP.GT.AND P3, PT, R18, 0x30, PT ;  /* 0x000000301200780c */ /* 0x000fe40003f64270 */
[----:B------:R-:W-:Y:S01]  /*4710*/  F2FP.BF16.F32.PACK_AB R48, RZ, R48 ;  /* 0x00000030ff30723e */ /* 0x000fe200000010ff */
[----:B------:R-:W-:Y:S01]  /*4720*/  @P4 STG.E.U16 desc[UR36][R6.64+0x50], R46 ;  /* 0x0000502e06004986 */ /* 0x000fe2000c101524 */
[C---:B------:R-:W-:Y:S02]  /*4730*/  ISETP.GT.AND P4, PT, R0.reuse, RZ, P2 ;  /* 0x000000ff0000720c */ /* 0x040fe40001784270 */
[----:B------:R-:W-:Y:S01]  /*4740*/  F2FP.BF16.F32.PACK_AB R49, RZ, R49 ;  /* 0x00000031ff31723e */ /* 0x000fe200000010ff */
[----:B------:R-:W-:Y:S01]  /*4750*/  @P5 STG.E.U16 desc[UR36][R6.64+0x52], R47 ;  /* 0x0000522f06005986 */ /* 0x000fe2000c101524 */
[----:B------:R-:W-:-:S02]  /*4760*/  ISETP.GT.AND P5, PT, R0, RZ, P3 ;  /* 0x000000ff0000720c */ /* 0x000fc40001fa4270 */
[C---:B------:R-:W-:Y:S02]  /*4770*/  ISETP.GT.AND P1, PT, R18.reuse, 0x38, PT ;  /* 0x000000381200780c */ /* 0x040fe40003f24270 */
[----:B------:R-:W-:Y:S02]  /*4780*/  ISETP.GT.AND P0, PT, R18, 0x39, PT ;  /* 0x000000391200780c */ /* 0x000fe40003f04270 */
[C---:B------:R-:W-:Y:S02]  /*4790*/  ISETP.GT.AND P3, PT, R0.reuse, 0x8, P3 ;  /* 0x000000080000780c */ /* 0x040fe40001f64270 */
[C---:B------:R-:W-:Y:S02]  /*47a0*/  ISETP.GT.AND P2, PT, R0.reuse, 0x8, P2 ;  /* 0x000000080000780c */ /* 0x040fe40001744270 */
[----:B------:R-:W-:Y:S02]  /*47b0*/  F2FP.BF16.F32.PACK_AB R50, RZ, R50 ;  /* 0x00000032ff32723e */ /* 0x000fe400000010ff */
[----:B------:R-:W-:Y:S01]  /*47c0*/  F2FP.BF16.F32.PACK_AB R51, RZ, R51 ;  /* 0x00000033ff33723e */ /* 0x000fe200000010ff */
[----:B------:R-:W-:Y:S01]  /*47d0*/  @P5 STG.E.U16 desc[UR36][R4.64+0x60], R48 ;  /* 0x0000603004005986 */ /* 0x000fe2000c101524 */
[----:B------:R-:W-:-:S02]  /*47e0*/  ISETP.GT.AND P5, PT, R0, RZ, P0 ;  /* 0x000000ff0000720c */ /* 0x000fc400007a4270 */
[C---:B------:R-:W-:Y:S01]  /*47f0*/  ISETP.GT.AND P0, PT, R0.reuse, 0x8, P0 ;  /* 0x000000080000780c */ /* 0x040fe20000704270 */
[----:B------:R-:W-:Y:S01]  /*4800*/  @P4 STG.E.U16 desc[UR36][R4.64+0x62], R49 ;  /* 0x0000623104004986 */ /* 0x000fe2000c101524 */
[C---:B------:R-:W-:Y:S02]  /*4810*/  ISETP.GT.AND P4, PT, R0.reuse, RZ, P1 ;  /* 0x000000ff0000720c */ /* 0x040fe40000f84270 */
[----:B------:R-:W-:Y:S01]  /*4820*/  ISETP.GT.AND P1, PT, R0, 0x8, P1 ;  /* 0x000000080000780c */ /* 0x000fe20000f24270 */
[----:B------:R-:W-:Y:S01]  /*4830*/  @P3 STG.E.U16 desc[UR36][R6.64+0x60], R50 ;  /* 0x0000603206003986 */ /* 0x000fe2000c101524 */
[----:B------:R-:W-:Y:S02]  /*4840*/  F2FP.BF16.F32.PACK_AB R52, RZ, R52 ;  /* 0x00000034ff34723e */ /* 0x000fe400000010ff */
[----:B------:R-:W-:Y:S01]  /*4850*/  F2FP.BF16.F32.PACK_AB R53, RZ, R53 ;  /* 0x00000035ff35723e */ /* 0x000fe200000010ff */
[----:B------:R-:W-:Y:S01]  /*4860*/  @P2 STG.E.U16 desc[UR36][R6.64+0x62], R51 ;  /* 0x0000623306002986 */ /* 0x000fe2000c101524 */
[----:B------:R-:W-:-:S02]  /*4870*/  F2FP.BF16.F32.PACK_AB R54, RZ, R54 ;  /* 0x00000036ff36723e */ /* 0x000fc400000010ff */
[----:B------:R-:W-:-:S03]  /*4880*/  F2FP.BF16.F32.PACK_AB R55, RZ, R55 ;  /* 0x00000037ff37723e */ /* 0x000fc600000010ff */
[----:B------:R-:W-:Y:S04]  /*4890*/  @P4 STG.E.U16 desc[UR36][R4.64+0x70], R52 ;  /* 0x0000703404004986 */ /* 0x000fe8000c101524 */
[----:B------:R0:W-:Y:S02]  /*48a0*/  @P5 STG.E.U16 desc[UR36][R4.64+0x72], R53 ;  /* 0x0000723504005986 */ /* 0x0001e4000c101524 */
[----:B0-----:R-:W-:Y:S02]  /*48b0*/  @P1 IMAD.MOV.U32 R4, RZ, RZ, R6 ;  /* 0x000000ffff041224 */ /* 0x001fe400078e0006 */
[----:B------:R-:W-:-:S05]  /*48c0*/  @P1 IMAD.MOV.U32 R5, RZ, RZ, R7 ;  /* 0x000000ffff051224 */ /* 0x000fca00078e0007 */
[----:B------:R0:W-:Y:S04]  /*48d0*/  @P1 STG.E.U16 desc[UR36][R4.64+0x70], R54 ;  /* 0x0000703604001986 */ /* 0x0001e8000c101524 */
[----:B------:R0:W-:Y:S02]  /*48e0*/  @P0 STG.E.U16 desc[UR36][R6.64+0x72], R55 ;  /* 0x0000723706000986 */ /* 0x0001e4000c101524 */
.L_x_98:
[----:B------:R-:W-:Y:S05]  /*48f0*/  BSYNC B0 ;  /* 0x0000000000007941 */ /* 0x000fea0003800000 */
.L_x_36:
[----:B0-----:R-:W2:Y:S01]  /*4900*/  LDL.64 R4, [R1] ;  /* 0x0000000001047983 */ /* 0x001ea20000100a00 */
[----:B------:R-:W-:Y:S01]  /*4910*/  ULDC.64 UR4, c[0x0][0x650] ;  /* 0x0001940000047ab9 */ /* 0x000fe20000000a00 */
[----:B------:R-:W-:Y:S02]  /*4920*/  IMAD.U32 R0, RZ, RZ, UR44 ;  /* 0x0000002cff007e24 */ /* 0x000fe4000f8e00ff */
[----:B------:R-:W-:Y:S02]  /*4930*/  IMAD.MOV.U32 R22, RZ, RZ, -0x1 ;  /* 0xffffffffff167424 */ /* 0x000fe400078e00ff */
[----:B------:R0:W-:Y:S01]  /*4940*/  SYNCS.ARRIVE.TRANS64.A1T0 RZ, [R0+UR48], RZ ;  /* 0x000000ff00ff79a7 */ /* 0x0001e20008100030 */
[----:B------:R-:W-:Y:S02]  /*4950*/  IMAD.MOV.U32 R18, RZ, RZ, -0x1 ;  /* 0xffffffffff127424 */ /* 0x000fe400078e00ff */
[----:B------:R-:W-:Y:S01]  /*4960*/  IMAD.MOV.U32 R19, RZ, RZ, -0x1 ;  /* 0xffffffffff137424 */ /* 0x000fe200078e00ff */
[----:B0-----:R-:W-:-:S02]  /*4970*/  PRMT R0, RZ, 0x7610, R0 ;  /* 0x00007610ff007816 */ /* 0x001fc40000000000 */
[----:B--2---:R-:W-:-:S05]  /*4980*/  LEA R16, P0, R4, R16, 0x1 ;  /* 0x0000001004107211 */ /* 0x004fca00078008ff */
[----:B------:R-:W-:Y:S01]  /*4990*/  IMAD.X R17, R68, 0x1, R17, P0 ;  /* 0x0000000144117824 */ /* 0x000fe200000e0611 */
[----:B------:R-:W-:-:S04]  /*49a0*/  ISETP.GE.U32.AND P0, PT, R16, UR4, PT ;  /* 0x0000000410007c0c */ /* 0x000fc8000bf06070 */
[----:B------:R-:W-:-:S13]  /*49b0*/  ISETP.GE.U32.AND.EX P0, PT, R17, UR5, PT, P0 ;  /* 0x0000000511007c0c */ /* 0x000fda000bf06100 */
[----:B------:R-:W-:Y:S05]  /*49c0*/  @P0 BRA `(.L_x_99) ;  /* 0x00000004004c0947 */ /* 0x000fea0003800000 */
[----:B------:R-:W0:Y:S01]  /*49d0*/  LDC.64 R10, c[0x0][0x628] ;  /* 0x00018a00ff0a7b82 */ /* 0x000e220000000a00 */
[----:B------:R-:W2:Y:S01]  /*49e0*/  S2R R12, SR_CTAID.X ;  /* 0x00000000000c7919 */ /* 0x000ea20000002500 */
[----:B-1-34-:R-:W-:Y:S02]  /*49f0*/  IMAD.MOV.U32 R8, RZ, RZ, R16 ;  /* 0x000000ffff087224 */ /* 0x01afe400078e0010 */
[----:B------:R-:W-:Y:S01]  /*4a00*/  IMAD.MOV.U32 R9, RZ, RZ, R17 ;  /* 0x000000ffff097224 */ /* 0x000fe200078e0011 */
[----:B------:R-:W1:Y:S03]  /*4a10*/  S2R R18, SR_CTAID.Y ;  /* 0x0000000000127919 */ /* 0x000e660000002600 */
[----:B------:R-:W3:Y:S08]  /*4a20*/  LDC R0, c[0x0][0x630] ;  /* 0x00018c00ff007b82 */ /* 0x000ef00000000800 */
[----:B------:R-:W4:Y:S01]  /*4a30*/  LDC.64 R14, c[0x0][0x620] ;  /* 0x00018800ff0e7b82 */ /* 0x000f220000000a00 */
[----:B0-----:R-:W-:-:S04]  /*4a40*/  ISETP.NE.U32.AND P0, PT, R10, RZ, PT ;  /* 0x000000ff0a00720c */ /* 0x001fc80003f05070 */
[----:B------:R-:W-:-:S13]  /*4a50*/  ISETP.NE.AND.EX P0, PT, R11, RZ, PT, P0 ;  /* 0x000000ff0b00720c */ /* 0x000fda0003f05300 */
[----:B-1234-:R-:W-:Y:S05]  /*4a60*/  @!P0 BRA `(.L_x_100) ;  /* 0x0000000000288947 */ /* 0x01efea0003800000 */
[----:B------:R-:W0:Y:S02]  /*4a70*/  LDC R3, c[0x0][0x634] ;  /* 0x00018d00ff037b82 */ /* 0x000e240000000800 */
[----:B0-----:R-:W-:-:S05]  /*4a80*/  IADD3 R3, P0, R16, R3, RZ ;  /* 0x0000000310037210 */ /* 0x001fca0007f1e0ff */
        /* <DEDUP_REMOVED lines=8> */
.L_x_100:
[-CC-:B------:R-:W-:Y:S01]  /*4b10*/  SHF.R.U64 R19, R8, R0.reuse, R9.reuse ;  /* 0x0000000008137219 */ /* 0x180fe20000001209 */
[----:B------:R-:W0:Y:S01]  /*4b20*/  LDC.64 R24, c[0x0][0x640] ;  /* 0x00019000ff187b82 */ /* 0x000e220000000a00 */
[----:B------:R-:W-:Y:S01]  /*4b30*/  SHF.R.U32.HI R0, RZ, R0, R9 ;  /* 0x00000000ff007219 */ /* 0x000fe20000011609 */
[----:B------:R-:W-:Y:S01]  /*4b40*/  ULDC UR4, c[0x0][0x150] ;  /* 0x0000540000047ab9 */ /* 0x000fe20000000800 */
[----:B------:R-:W-:Y:S02]  /*4b50*/  IADD3 R3, P0, RZ, -R19, RZ ;  /* 0x80000013ff037210 */ /* 0x000fe40007f1e0ff */
[----:B------:R-:W-:-:S03]  /*4b60*/  I2FP.F32.U32 R7, R12 ;  /* 0x0000000c00077245 */ /* 0x000fc60000201000 */
[----:B------:R-:W1:Y:S01]  /*4b70*/  LDC R6, c[0x0][0x618] ;  /* 0x00018600ff067b82 */ /* 0x000e620000000800 */
[----:B------:R-:W-:Y:S02]  /*4b80*/  IMAD.X R5, RZ, RZ, ~R0, P0 ;  /* 0x000000ffff057224 */ /* 0x000fe400000e0e00 */
[----:B------:R-:W-:Y:S01]  /*4b90*/  FMUL R7, R7, UR4 ;  /* 0x0000000407077c20 */ /* 0x000fe20008400000 */
[----:B------:R-:W-:Y:S01]  /*4ba0*/  ULDC UR4, c[0x0][0x154] ;  /* 0x0000550000047ab9 */ /* 0x000fe20000000800 */
[-C--:B------:R-:W-:Y:S02]  /*4bb0*/  IMAD R0, R5, R14.reuse, RZ ;  /* 0x0000000e05007224 */ /* 0x080fe400078e02ff */
[C---:B------:R-:W-:Y:S01]  /*4bc0*/  IMAD.WIDE.U32 R4, R3.reuse, R14, R16 ;  /* 0x0000000e03047225 */ /* 0x040fe200078e0010 */
[----:B------:R-:W2:Y:S01]  /*4bd0*/  LDC R8, c[0x0][0x608] ;  /* 0x00018200ff087b82 */ /* 0x000ea20000000800 */
[----:B------:R-:W3:Y:S02]  /*4be0*/  F2I.U32.TRUNC.NTZ R7, R7 ;  /* 0x0000000700077305 */ /* 0x000ee4000020f000 */
[----:B------:R-:W-:Y:S01]  /*4bf0*/  IMAD R3, R3, R15, R0 ;  /* 0x0000000f03037224 */ /* 0x000fe200078e0200 */
[----:B------:R-:W-:-:S03]  /*4c00*/  I2FP.F32.U32 R0, R18 ;  /* 0x0000001200007245 */ /* 0x000fc60000201000 */
[----:B------:R-:W-:Y:S01]  /*4c10*/  IMAD.IADD R3, R5, 0x1, R3 ;  /* 0x0000000105037824 */ /* 0x000fe200078e0203 */
[----:B------:R-:W4:Y:S01]  /*4c20*/  LDC R11, c[0x0][0x658] ;  /* 0x00019600ff0b7b82 */ /* 0x000f220000000800 */
[----:B0-----:R-:W-:-:S04]  /*4c30*/  ISETP.NE.U32.AND P0, PT, R24, RZ, PT ;  /* 0x000000ff1800720c */ /* 0x001fc80003f05070 */
[----:B------:R-:W-:-:S03]  /*4c40*/  ISETP.NE.AND.EX P0, PT, R25, RZ, PT, P0 ;  /* 0x000000ff1900720c */ /* 0x000fc60003f05300 */
[----:B------:R-:W0:Y:S01]  /*4c50*/  LDC R9, c[0x0][0x144] ;  /* 0x00005100ff097b82 */ /* 0x000e220000000800 */
[-C--:B-1----:R-:W-:Y:S01]  /*4c60*/  SHF.R.U64 R10, R4, R6.reuse, R3 ;  /* 0x00000006040a7219 */ /* 0x082fe20000001203 */
[----:B---3--:R-:W-:Y:S01]  /*4c70*/  IMAD.MOV R7, RZ, RZ, -R7 ;  /* 0x000000ffff077224 */ /* 0x008fe200078e0a07 */
[----:B------:R-:W-:Y:S01]  /*4c80*/  SHF.R.U32.HI R3, RZ, R6, R3 ;  /* 0x00000006ff037219 */ /* 0x000fe20000011603 */
[----:B------:R-:W-:-:S04]  /*4c90*/  FMUL R6, R0, UR4 ;  /* 0x0000000400067c20 */ /* 0x000fc80008400000 */
[----:B------:R-:W1:Y:S01]  /*4ca0*/  LDC R21, c[0x0][0x148] ;  /* 0x00005200ff157b82 */ /* 0x000e620000000800 */
[----:B------:R3:W0:Y:S01]  /*4cb0*/  F2I.U32.TRUNC.NTZ R14, R6 ;  /* 0x00000006000e7305 */ /* 0x000622000020f000 */
[-CC-:B--2---:R-:W-:Y:S02]  /*4cc0*/  SHF.R.U64 R13, R10, R8.reuse, R3.reuse ;  /* 0x000000080a0d7219 */ /* 0x184fe40000001203 */
[----:B------:R-:W-:-:S04]  /*4cd0*/  SHF.R.U32.HI R0, RZ, R8, R3 ;  /* 0x00000008ff007219 */ /* 0x000fc80000011603 */
[----:B-----5:R-:W2:Y:S01]  /*4ce0*/  LDC R20, c[0x0][0x648] ;  /* 0x00019200ff147b82 */ /* 0x020ea20000000800 */
[-CC-:B----4-:R-:W-:Y:S02]  /*4cf0*/  SHF.R.U64 R15, R13, R11.reuse, R0.reuse ;  /* 0x0000000b0d0f7219 */ /* 0x190fe40000001200 */
[----:B------:R-:W-:-:S03]  /*4d00*/  SHF.R.U32.HI R5, RZ, R11, R0 ;  /* 0x0000000bff057219 */ /* 0x000fc60000011600 */
[----:B------:R-:W-:Y:S02]  /*4d10*/  IMAD.MOV.U32 R4, RZ, RZ, R15 ;  /* 0x000000ffff047224 */ /* 0x000fe400078e000f */
[----:B------:R-:W4:Y:S01]  /*4d20*/  LDC R26, c[0x0][0x638] ;  /* 0x00018e00ff1a7b82 */ /* 0x000f220000000800 */
[----:B0-----:R-:W-:-:S07]  /*4d30*/  IMAD R22, R9, R7, R12 ;  /* 0x0000000709167224 */ /* 0x001fce00078e020c */
[----:B------:R-:W0:Y:S08]  /*4d40*/  LDC R27, c[0x0][0x610] ;  /* 0x00018400ff1b7b82 */ /* 0x000e300000000800 */
[----:B------:R-:W0:Y:S01]  /*4d50*/  LDC R28, c[0x0][0x600] ;  /* 0x00018000ff1c7b82 */ /* 0x000e220000000800 */
[----:B-123--:R-:W-:Y:S05]  /*4d60*/  @!P0 BRA `(.L_x_101) ;  /* 0x0000000000288947 */ /* 0x00efea0003800000 */
[----:B------:R-:W1:Y:S02]  /*4d70*/  LDC R0, c[0x0][0x64c] ;  /* 0x00019300ff007b82 */ /* 0x000e640000000800 */
[----:B-1----:R-:W-:-:S05]  /*4d80*/  IADD3 R3, P0, R15, R0, RZ ;  /* 0x000000000f037210 */ /* 0x002fca0007f1e0ff */
        /* <DEDUP_REMOVED lines=8> */
.L_x_101:
[----:B------:R-:W-:Y:S01]  /*4e10*/  ISETP.NE.AND P0, PT, R2, 0x1, PT ;  /* 0x000000010200780c */ /* 0x000fe20003f05270 */
[----:B------:R-:W-:Y:S01]  /*4e20*/  IMAD.MOV R14, RZ, RZ, -R14 ;  /* 0x000000ffff0e7224 */ /* 0x000fe200078e0a0e */
[----:B------:R-:W-:Y:S02]  /*4e30*/  SHF.R.U64 R0, R4, R20, R5 ;  /* 0x0000001404007219 */ /* 0x000fe40000001205 */
[----:B------:R-:W-:Y:S02]  /*4e40*/  LOP3.LUT R3, R13, R70, RZ, 0xc0, !PT ;  /* 0x000000460d037212 */ /* 0x000fe400078ec0ff */
[----:B------:R-:W-:Y:S01]  /*4e50*/  LOP3.LUT R5, R10, R69, RZ, 0xc0, !PT ;  /* 0x000000450a057212 */ /* 0x000fe200078ec0ff */
[----:B------:R-:W-:Y:S02]  /*4e60*/  IMAD.MOV R4, RZ, RZ, -R0 ;  /* 0x000000ffff047224 */ /* 0x000fe400078e0a00 */
[----:B------:R-:W-:Y:S02]  /*4e70*/  IMAD R3, R66, R0, R3 ;  /* 0x0000000042037224 */ /* 0x000fe400078e0203 */
[----:B----4-:R-:W-:-:S02]  /*4e80*/  IMAD R0, R4, R26, R15 ;  /* 0x0000001a04007224 */ /* 0x010fc400078e020f */
[----:B------:R-:W-:Y:S02]  /*4e90*/  @P0 IMAD R22, R21, R14, R18 ;  /* 0x0000000e15160224 */ /* 0x000fe400078e0212 */
[----:B------:R-:W-:Y:S02]  /*4ea0*/  IMAD.MOV.U32 R4, RZ, RZ, 0x1 ;  /* 0x00000001ff047424 */ /* 0x000fe400078e00ff */
[----:B0-----:R-:W-:Y:S02]  /*4eb0*/  IMAD R22, R3, R27, R22 ;  /* 0x0000001b03167224 */ /* 0x001fe400078e0216 */
[----:B------:R-:W-:Y:S01]  /*4ec0*/  IMAD R3, R0, R28, R5 ;  /* 0x0000001c00037224 */ /* 0x000fe200078e0205 */
[----:B------:R-:W-:-:S04]  /*4ed0*/  PRMT R0, R4, 0x7610, R0 ;  /* 0x0000761004007816 */ /* 0x000fc80000000000 */
[----:B------:R-:W-:Y:S02]  /*4ee0*/  SEL R18, R3, R22, !P0 ;  /* 0x0000001603127207 */ /* 0x000fe40004000000 */
[----:B------:R-:W-:-:S07]  /*4ef0*/  SEL R22, R22, R3, !P0 ;  /* 0x0000000316167207 */ /* 0x000fce0004000000 */
.L_x_99:
[----:B------:R-:W-:Y:S01]  /*4f00*/  LOP3.LUT P0, RZ, R0, 0xff, RZ, 0xc0, !PT ;  /* 0x000000ff00ff7812 */ /* 0x000fe2000780c0ff */
[----:B------:R-:W-:Y:S01]  /*4f10*/  UIMAD.WIDE.U32 UR4, UR38, -0x33333333, URZ ;  /* 0xcccccccd260478a5 */ /* 0x000fe2000f8e003f */
[----:B------:R-:W-:-:S03]  /*4f20*/  LOP3.LUT R75, R75, 0x1, RZ, 0x3c, !PT ;  /* 0x000000014b4b7812 */ /* 0x000fc600078e3cff */
[----:B------:R-:W-:-:S04]  /*4f30*/  USHF.R.U32.HI UR4, URZ, 0x2, UR5 ;  /* 0x000000023f047899 */ /* 0x000fc80008011605 */
[----:B------:R-:W-:-:S04]  /*4f40*/  UIMAD UR38, UR4, -0x5, UR38 ;  /* 0xfffffffb042678a4 */ /* 0x000fc8000f8e0226 */
[----:B------:R-:W-:Y:S08]  /*4f50*/  @P0 BRA `(.L_x_102) ;  /* 0xffffffc800300947 */ /* 0x000ff0000383ffff */
[----:B------:R-:W-:Y:S05]  /*4f60*/  EXIT ;  /* 0x000000000000794d */ /* 0x000fea0003800000 */
.L_x_17:
[----:B------:R-:W-:-:S08]  /*4f70*/  ISETP.NE.AND P0, PT, R9, RZ, PT ;  /* 0x000000ff0900720c */ /* 0x000fd00003f05270 */
[----:B0-----:R-:W0:-:S00]  /*4f80*/  USETMAXREG.DEALLOC.CTAPOOL 0x28 ;  /* 0x00000028000079c8 */ /* 0x001e0000080e0500 */
[----:B------:R-:W-:Y:S05]  /*4f90*/  @P0 EXIT ;  /* 0x000000000000094d */ /* 0x000fea0003800000 */
[----:B0-----:R-:W-:Y:S01]  /*4fa0*/  LOP3.LUT P0, RZ, R3, 0xff, RZ, 0xc0, !PT ;  /* 0x000000ff03ff7812 */ /* 0x001fe2000780c0ff */
[----:B------:R-:W-:Y:S02]  /*4fb0*/  IMAD.MOV.U32 R3, RZ, RZ, 0x1 ;  /* 0x00000001ff037424 */ /* 0x000fe400078e00ff */
[----:B------:R-:W-:-:S10]  /*4fc0*/  IMAD.MOV.U32 R8, RZ, RZ, RZ ;  /* 0x000000ffff087224 */ /* 0x000fd400078e00ff */
[----:B------:R-:W-:Y:S05]  /*4fd0*/  @!P0 BRA `(.L_x_103) ;  /* 0x0000000c00948947 */ /* 0x000fea0003800000 */
[----:B------:R-:W0:Y:S01]  /*4fe0*/  S2UR UR5, SR_CgaCtaId ;  /* 0x00000000000579c3 */ /* 0x000e220000008800 */
[----:B------:R-:W-:Y:S01]  /*4ff0*/  UMOV UR7, 0x1 ;  /* 0x0000000100077882 */ /* 0x000fe20000000000 */
[----:B------:R-:W-:Y:S01]  /*5000*/  LOP3.LUT P0, RZ, R4, 0x1f, RZ, 0xc0, !PT ;  /* 0x0000001f04ff7812 */ /* 0x000fe2000780c0ff */
[----:B------:R-:W-:Y:S01]  /*5010*/  ULDC UR14, c[0x0][0x658] ;  /* 0x00019600000e7ab9 */ /* 0x000fe20000000800 */
[----:B------:R-:W-:Y:S01]  /*5020*/  UMOV UR6, 0xffffffff ;  /* 0xffffffff00067882 */ /* 0x000fe20000000000 */
[----:B------:R-:W-:Y:S01]  /*5030*/  BSSY B0, `(.L_x_103) ;  /* 0x00000df000007945 */ /* 0x000fe20003800000 */
[----:B------:R-:W-:Y:S01]  /*5040*/  USHF.L.U32 UR6, UR6, UR14, URZ ;  /* 0x0000000e06067299 */ /* 0x000fe2000800063f */
[C---:B------:R-:W-:Y:S01]  /*5050*/  ISETP.NE.AND P2, PT, R5.reuse, RZ, PT ;  /* 0x000000ff0500720c */ /* 0x040fe20003f45270 */
[----:B------:R-:W-:Y:S01]  /*5060*/  IMAD.MOV.U32 R10, RZ, RZ, 0x1 ;  /* 0x00000001ff0a7424 */ /* 0x000fe200078e00ff */
[----:B------:R-:W-:Y:S01]  /*5070*/  ISETP.NE.OR P0, PT, R5, RZ, !P0 ;  /* 0x000000ff0500720c */ /* 0x000fe20004705670 */
[----:B------:R-:W-:Y:S01]  /*5080*/  IMAD.MOV.U32 R3, RZ, RZ, 0x1 ;  /* 0x00000001ff037424 */ /* 0x000fe200078e00ff */
[----:B------:R-:W-:Y:S01]  /*5090*/  LOP3.LUT R9, R23, 0x2, RZ, 0xfc, !PT ;  /* 0x0000000217097812 */ /* 0x000fe200078efcff */
[----:B------:R-:W-:Y:S01]  /*50a0*/  IMAD.MOV.U32 R8, RZ, RZ, RZ ;  /* 0x000000ffff087224 */ /* 0x000fe200078e00ff */
[----:B------:R-:W-:Y:S01]  /*50b0*/  ULDC UR13, c[0x0][0x600] ;  /* 0x00018000000d7ab9 */ /* 0x000fe20000000800 */
[----:B------:R-:W-:Y:S01]  /*50c0*/  UMOV UR23, 0x5 ;  /* 0x0000000500177882 */ /* 0x000fe20000000000 */
[----:B------:R-:W-:-:S02]  /*50d0*/  UIADD3 UR42, UR40, 0x1, URZ ;  /* 0x00000001282a7890 */ /* 0x000fc4000fffe03f */
[----:B------:R-:W-:Y:S02]  /*50e0*/  UIADD3 UR13, UR13, -0x1, URZ ;  /* 0xffffffff0d0d7890 */ /* 0x000fe4000fffe03f */
[----:B------:R-:W-:Y:S02]  /*50f0*/  USHF.L.U32 UR14, UR7, UR14, URZ ;  /* 0x0000000e070e7299 */ /* 0x000fe4000800063f */
[----:B------:R-:W-:Y:S01]  /*5100*/  ULOP3.LUT UR21, URZ, UR6, URZ, 0x33, !UPT ;  /* 0x000000063f157292 */ /* 0x000fe2000f8e333f */
[----:B------:R-:W-:Y:S01]  /*5110*/  ULDC.64 UR30, c[0x0][0x198] ;  /* 0x00006600001e7ab9 */ /* 0x000fe20000000a00 */
[----:B0-----:R-:W-:Y:S02]  /*5120*/  ULOP3.LUT UR4, UR5, 0x1, URZ, 0xc0, !UPT ;  /* 0x0000000105047892 */ /* 0x001fe4000f8ec03f */
[----:B------:R-:W-:Y:S02]  /*5130*/  USHF.R.U32.HI UR41, URZ, 0x1, UR5 ;  /* 0x000000013f297899 */ /* 0x000fe40008011605 */
[----:B------:R-:W-:-:S02]  /*5140*/  USHF.L.U32 UR15, UR5, 0x5, URZ ;  /* 0x00000005050f7899 */ /* 0x000fc4000800063f */
[----:B------:R-:W-:Y:S02]  /*5150*/  USHF.L.U32 UR37, UR5, 0xb, URZ ;  /* 0x0000000b05257899 */ /* 0x000fe4000800063f */
[----:B------:R-:W-:Y:S02]  /*5160*/  ULOP3.LUT UR5, UR5, 0xfffffffe, URZ, 0xc0, !UPT ;  /* 0xfffffffe05057892 */ /* 0x000fe4000f8ec03f */
[----:B------:R-:W-:Y:S02]  /*5170*/  UISETP.GT.U32.AND UP0, UPT, UR4, 0xffff, UPT ;  /* 0x0000ffff0400788c */ /* 0x000fe4000bf04070 */
[----:B------:R-:W-:Y:S02]  /*5180*/  USHF.L.U32 UR22, UR7, UR5, URZ ;  /* 0x0000000507167299 */ /* 0x000fe4000800063f */
[----:B------:R-:W-:Y:S02]  /*5190*/  ULOP3.LUT UR5, UR5, 0x1, URZ, 0xfc, !UPT ;  /* 0x0000000105057892 */ /* 0x000fe4000f8efc3f */
[----:B------:R-:W-:-:S02]  /*51a0*/  USEL UR4, UR4, 0xffff, !UP0 ;  /* 0x0000ffff04047887 */ /* 0x000fc4000c000000 */
[----:B------:R-:W-:Y:S02]  /*51b0*/  USHF.L.U32 UR5, UR7, UR5, URZ ;  /* 0x0000000507057299 */ /* 0x000fe4000800063f */
[----:B------:R-:W-:Y:S02]  /*51c0*/  ULOP3.LUT UR4, UR4, 0xffff, URZ, 0xc0, !UPT ;  /* 0x0000ffff04047892 */ /* 0x000fe4000f8ec03f */
[----:B------:R-:W-:Y:S02]  /*51d0*/  ULOP3.LUT UR15, UR15, 0x20, URZ, 0xc0, !UPT ;  /* 0x000000200f0f7892 */ /* 0x000fe4000f8ec03f */
[----:B------:R-:W-:Y:S02]  /*51e0*/  ULOP3.LUT UR22, UR22, UR5, URZ, 0xfc, !UPT ;  /* 0x0000000516167292 */ /* 0x000fe4000f8efc3f */
[----:B------:R-:W-:-:S12]  /*51f0*/  USHF.L.U32 UR23, UR23, UR4, URZ ;  /* 0x0000000417177299 */ /* 0x000fd8000800063f */
.L_x_115:
[----:B------:R-:W-:-:S03]  /*5200*/  UMOV UR4, 0xffffffff ;  /* 0xffffffff00047882 */ /* 0x000fc60000000000 */
[----:B------:R-:W-:Y:S05]  /*5210*/  BRA.DIV UR4, `(.L_x_104) ;  /* 0x0000001204447947 */ /* 0x000fea000b800000 */
[----:B------:R-:W-:-:S13]  /*5220*/  ELECT P6, URZ, PT ;  /* 0x00000000003f782f */ /* 0x000fda00038c0000 */
.L_x_129:
[----:B------:R-:W0:Y:S01]  /*5230*/  LDC R4, c[0x0][0x28c] ;  /* 0x0000a300ff047b82 */ /* 0x000e220000000800 */
[----:B------:R-:W-:Y:S01]  /*5240*/  BSSY B1, `(.L_x_105) ;  /* 0x0000049000017945 */ /* 0x000fe20003800000 */
[----:B0-----:R-:W-:-:S13]  /*5250*/  ISETP.LT.OR P6, PT, R4, 0x1, !P6 ;  /* 0x000000010400780c */ /* 0x001fda00077c1670 */
[----:B------:R-:W-:Y:S05]  /*5260*/  @P6 BRA `(.L_x_106) ;  /* 0x0000000400186947 */ /* 0x000fea0003800000 */
[----:B------:R-:W-:Y:S01]  /*5270*/  LEA R22, R22, UR41, 0x1 ;  /* 0x0000002916167c11 */ /* 0x000fe2000f8e08ff */
[----:B------:R-:W-:Y:S01]  /*5280*/  IMAD.MOV.U32 R13, RZ, RZ, RZ ;  /* 0x000000ffff0d7224 */ /* 0x000fe200078e00ff */
[----:B------:R-:W-:Y:S01]  /*5290*/  LEA R18, R18, UR15, 0x6 ;  /* 0x0000000f12127c11 */ /* 0x000fe2000f8e30ff */
[----:B------:R-:W-:Y:S02]  /*52a0*/  IMAD.U32 R14, RZ, RZ, UR42 ;  /* 0x0000002aff0e7e24 */ /* 0x000fe4000f8e00ff */
[----:B------:R-:W-:Y:S02]  /*52b0*/  IMAD.MOV.U32 R4, RZ, RZ, R3 ;  /* 0x000000ffff047224 */ /* 0x000fe400078e0003 */
[----:B------:R-:W-:Y:S02]  /*52c0*/  IMAD.MOV.U32 R5, RZ, RZ, R8 ;  /* 0x000000ffff057224 */ /* 0x000fe400078e0008 */
[----:B------:R-:W-:-:S07]  /*52d0*/  IMAD.SHL.U32 R22, R22, 0x20, RZ ;  /* 0x0000002016167824 */ /* 0x000fce00078e00ff */
.L_x_110:
[----:B------:R-:W0:Y:S01]  /*52e0*/  S2R R7, SR_CgaCtaId ;  /* 0x0000000000077919 */ /* 0x000e220000008800 */
[----:B------:R-:W-:-:S04]  /*52f0*/  MOV R6, 0x400 ;  /* 0x0000040000067802 */ /* 0x000fc80000000f00 */
[----:B0-----:R-:W-:Y:S02]  /*5300*/  LEA R12, R7, R6, 0x18 ;  /* 0x00000006070c7211 */ /* 0x001fe400078ec0ff */
[----:B------:R-:W-:Y:S01]  /*5310*/  SHF.L.U32 R6, R4, 0x1f, RZ ;  /* 0x0000001f04067819 */ /* 0x000fe200000006ff */
[----:B------:R-:W0:Y:S02]  /*5320*/  @!P2 LDC R7, c[0x0][0x500] ;  /* 0x00014000ff07ab82 */ /* 0x000e240000000800 */
[----:B------:R-:W-:-:S04]  /*5330*/  IMAD R11, R5, 0x8, R12 ;  /* 0x00000008050b7824 */ /* 0x000fc800078e020c */
[----:B------:R-:W1:Y:S02]  /*5340*/  SYNCS.PHASECHK.TRANS64.TRYWAIT P1, [R11+URZ+0x28], R6 ;  /* 0x000028060b0075a7 */ /* 0x000e64000802017f */
[----:B-1----:R-:W-:Y:S05]  /*5350*/  @!P1 BRA `(.L_x_107) ;  /* 0x0000001000149947 */ /* 0x002fea0003800000 */
.L_x_130:
[----:B-1----:R-:W-:Y:S01]  /*5360*/  PRMT R6, R9, 0x9910, RZ ;  /* 0x0000991009067816 */ /* 0x002fe200000000ff */
[----:B0-----:R0:W-:Y:S03]  /*5370*/  @!P2 SYNCS.ARRIVE.TRANS64 RZ, [R11+URZ], R7 ;  /* 0x000000070bffa9a7 */ /* 0x0011e6000800003f */
[----:B------:R-:W-:-:S13]  /*5380*/  ISETP.NE.AND P1, PT, R6, 0x2, PT ;  /* 0x000000020600780c */ /* 0x000fda0003f25270 */
[----:B0-----:R-:W-:Y:S05]  /*5390*/  @P1 BRA `(.L_x_108) ;  /* 0x0000000000041947 */ /* 0x001fea0003800000 */
[----:B------:R-:W-:Y:S01]  /*53a0*/  BPT.TRAP 0x1 ;  /* 0x000000040000795c */ /* 0x000fe20000300000 */
.L_x_108:
[----:B------:R-:W-:Y:S05]  /*53b0*/  @P0 BRA `(.L_x_109) ;  /* 0x0000000000040947 */ /* 0x000fea0003800000 */
[----:B------:R-:W-:Y:S01]  /*53c0*/  BPT.TRAP 0x1 ;  /* 0x000000040000795c */ /* 0x000fe20000300000 */
.L_x_109:
[----:B------:R-:W-:Y:S01]  /*53d0*/  R2UR UR8, R5 ;  /* 0x00000000050872ca */ /* 0x000fe200000e0000 */
[----:B------:R-:W-:Y:S01]  /*53e0*/  VIADD R14, R14, 0xffffffff ;  /* 0xffffffff0e0e7836 */ /* 0x000fe20000000000 */
[----:B------:R-:W-:Y:S01]  /*53f0*/  R2UR UR10, R12 ;  /* 0x000000000c0a72ca */ /* 0x000fe200000e0000 */
[----:B------:R-:W-:Y:S01]  /*5400*/  UIADD3 UR4, UP0, UR30, 0xf0, URZ ;  /* 0x000000f01e047890 */ /* 0x000fe2000ff1e03f */
[----:B------:R-:W-:Y:S01]  /*5410*/  R2UR UR34, R13 ;  /* 0x000000000d2272ca */ /* 0x000fe200000e0000 */
[----:B------:R-:W-:Y:S01]  /*5420*/  UIADD3 UR38, UP1, UR30, 0x1f0, URZ ;  /* 0x000001f01e267890 */ /* 0x000fe2000ff3e03f */
[----:B------:R-:W-:Y:S01]  /*5430*/  R2UR UR33, R11 ;  /* 0x000000000b2172ca */ /* 0x000fe200000e0000 */
[----:B------:R-:W-:Y:S01]  /*5440*/  UIADD3.X UR5, URZ, UR31, URZ, UP0, !UPT ;  /* 0x0000001f3f057290 */ /* 0x000fe200087fe43f */
[----:B------:R-:W-:Y:S01]  /*5450*/  R2UR UR35, R22 ;  /* 0x00000000162372ca */ /* 0x000fe200000e0000 */
[----:B------:R-:W-:Y:S01]  /*5460*/  UPRMT UR29, URZ, 0x5410, UR23 ;  /* 0x000054103f1d7896 */ /* 0x000fe20008000017 */
[----:B------:R-:W-:Y:S01]  /*5470*/  R2UR UR36, R19 ;  /* 0x00000000132472ca */ /* 0x000fe200000e0000 */
[----:B------:R-:W-:Y:S01]  /*5480*/  UIADD3.X UR39, URZ, UR31, URZ, UP1, !UPT ;  /* 0x0000001f3f277290 */ /* 0x000fe20008ffe43f */
[----:B------:R-:W-:Y:S01]  /*5490*/  R2UR UR19, R18 ;  /* 0x00000000121372ca */ /* 0x000fe200000e0000 */
[----:B------:R-:W-:Y:S01]  /*54a0*/  USHF.L.U32 UR8, UR8, 0xd, URZ ;  /* 0x0000000d08087899 */ /* 0x000fe2000800063f */
[----:B------:R-:W-:Y:S01]  /*54b0*/  ISETP.GT.AND P3, PT, R14, 0x1, PT ;  /* 0x000000010e00780c */ /* 0x000fe20003f64270 */
[----:B------:R-:W-:Y:S01]  /*54c0*/  UPRMT UR43, URZ, 0x5410, UR22 ;  /* 0x000054103f2b7896 */ /* 0x000fe20008000016 */
[----:B------:R-:W-:Y:S01]  /*54d0*/  VIADD R5, R5, 0x1 ;  /* 0x0000000105057836 */ /* 0x000fe20000000000 */
[----:B------:R-:W-:Y:S01]  /*54e0*/  ULEA UR9, UR41, UR8, 0xb ;  /* 0x0000000829097291 */ /* 0x000fe2000f8e583f */
[----:B------:R-:W-:Y:S01]  /*54f0*/  VIADD R13, R13, 0x80 ;  /* 0x000000800d0d7836 */ /* 0x000fe20000000000 */
[----:B------:R-:W-:-:S02]  /*5500*/  ULOP3.LUT UR8, UR8, 0x800, UR37, 0xf8, !UPT ;  /* 0x0000080008087892 */ /* 0x000fc4000f8ef825 */
[----:B------:R-:W-:Y:S01]  /*5510*/  ULEA UR24, UR9, UR10, 0x1 ;  /* 0x0000000a09187291 */ /* 0x000fe2000f8e083f */
[C---:B------:R-:W-:Y:S01]  /*5520*/  ISETP.NE.AND P1, PT, R5.reuse, 0x5, PT ;  /* 0x000000050500780c */ /* 0x040fe20003f25270 */
[----:B------:R-:W-:Y:S02]  /*5530*/  ULEA UR8, UR8, UR10, 0x1 ;  /* 0x0000000a08087291 */ /* 0x000fe4000f8e083f */
[----:B------:R-:W-:Y:S01]  /*5540*/  UIADD3 UR32, UR24, 0x180, URZ ;  /* 0x0000018018207890 */ /* 0x000fe2000fffe03f */
[----:B------:R-:W-:Y:S01]  /*5550*/  SEL R7, RZ, 0x1, P1 ;  /* 0x00000001ff077807 */ /* 0x000fe20000800000 */
[----:B------:R-:W-:Y:S01]  /*5560*/  UIADD3 UR26, UR34, 0x40, URZ ;  /* 0x00000040221a7890 */ /* 0x000fe2000fffe03f */
[----:B------:R-:W-:Y:S01]  /*5570*/  SEL R5, R5, RZ, P1 ;  /* 0x000000ff05057207 */ /* 0x000fe20000800000 */
[----:B------:R-:W-:Y:S01]  /*5580*/  UIADD3 UR24, UR24, 0x2180, URZ ;  /* 0x0000218018187890 */ /* 0x000fe2000fffe03f */
[----:B------:R-:W-:Y:S01]  /*5590*/  LOP3.LUT R4, R4, R7, RZ, 0x3c, !PT ;  /* 0x0000000704047212 */ /* 0x000fe200078e3cff */
[----:B------:R-:W-:-:S02]  /*55a0*/  UIADD3 UR16, UR8, 0x14180, URZ ;  /* 0x0001418008107890 */ /* 0x000fc4000fffe03f */
[----:B------:R-:W-:Y:S01]  /*55b0*/  UIADD3 UR8, UR8, 0x16180, URZ ;  /* 0x0001618008087890 */ /* 0x000fe2000fffe03f */
[----:B------:R-:W-:Y:S01]  /*55c0*/  UMOV UR6, 0x0 ;  /* 0x0000000000067882 */ /* 0x000fe20000000000 */
[----:B------:R-:W-:Y:S01]  /*55d0*/  UMOV UR7, 0x10000000 ;  /* 0x1000000000077882 */ /* 0x000fe20000000000 */
[----:B------:R-:W-:Y:S01]  /*55e0*/  UMOV UR25, UR33 ;  /* 0x0000002100197c82 */ /* 0x000fe20008000000 */
[----:B------:R-:W-:Y:S01]  /*55f0*/  UMOV UR27, UR35 ;  /* 0x00000023001b7c82 */ /* 0x000fe20008000000 */
[----:B------:R-:W-:Y:S01]  /*5600*/  UMOV UR28, UR36 ;  /* 0x00000024001c7c82 */ /* 0x000fe20008000000 */
[----:B------:R-:W-:Y:S01]  /*5610*/  UMOV UR17, UR33 ;  /* 0x0000002100117c82 */ /* 0x000fe20008000000 */
[----:B------:R-:W-:Y:S01]  /*5620*/  UMOV UR18, UR34 ;  /* 0x0000002200127c82 */ /* 0x000fe20008000000 */
[----:B------:R-:W-:Y:S01]  /*5630*/  UMOV UR20, UR36 ;  /* 0x0000002400147c82 */ /* 0x000fe20008000000 */
[----:B------:R0:W-:Y:S01]  /*5640*/  UTMALDG.3D.MULTICAST [UR32], [UR4], UR29, desc[UR6] ;  /* 0x00000620040073b4 */ /* 0x0001e2000801181d */
[----:B------:R-:W-:Y:S01]  /*5650*/  UMOV UR9, UR33 ;  /* 0x0000002100097c82 */ /* 0x000fe20008000000 */
[----:B------:R-:W-:Y:S01]  /*5660*/  UMOV UR11, UR19 ;  /* 0x00000013000b7c82 */ /* 0x000fe20008000000 */
[----:B------:R-:W-:Y:S01]  /*5670*/  UMOV UR12, UR36 ;  /* 0x00000024000c7c82 */ /* 0x000fe20008000000 */
[----:B------:R-:W-:Y:S01]  /*5680*/  UMOV UR10, UR26 ;  /* 0x0000001a000a7c82 */ /* 0x000fe20008000000 */
[----:B------:R0:W-:Y:S01]  /*5690*/  UTMALDG.3D.MULTICAST [UR24], [UR4], UR29, desc[UR6] ;  /* 0x00000618040073b4 */ /* 0x0001e2000801181d */
[----:B------:R0:W-:Y:S01]  /*56a0*/  UTMALDG.3D.MULTICAST [UR16], [UR38], UR43, desc[UR6] ;  /* 0x00000610260073b4 */ /* 0x0001e2000801182b */
[----:B------:R0:W-:Y:S02]  /*56b0*/  UTMALDG.3D.MULTICAST [UR8], [UR38], UR43, desc[UR6] ;  /* 0x00000608260073b4 */ /* 0x0001e4000801182b */
[----:B0-----:R-:W-:Y:S05]  /*56c0*/  @P3 BRA `(.L_x_110) ;  /* 0xfffffffc00043947 */ /* 0x001fea000383ffff */
.L_x_106:
[----:B------:R-:W-:Y:S05]  /*56d0*/  BSYNC B1 ;  /* 0x0000000000017941 */ /* 0x000fea0003800000 */
.L_x_105:
[----:B------:R-:W2:Y:S01]  /*56e0*/  LDL.64 R20, [R1] ;  /* 0x0000000001147983 */ /* 0x000ea20000100a00 */
[----:B------:R-:W-:Y:S01]  /*56f0*/  LOP3.LUT P4, RZ, R10, 0xff, RZ, 0xc0, !PT ;  /* 0x000000ff0aff7812 */ /* 0x000fe2000788c0ff */
[----:B------:R-:W-:Y:S01]  /*5700*/  VIADD R7, R8, UR40 ;  /* 0x0000002808077c36 */ /* 0x000fe20008000000 */
[----:B------:R-:W-:Y:S01]  /*5710*/  ULDC.64 UR4, c[0x0][0x650] ;  /* 0x0001940000047ab9 */ /* 0x000fe20000000a00 */
[----:B------:R-:W-:Y:S01]  /*5720*/  IMAD.U32 R8, RZ, RZ, UR40 ;  /* 0x00000028ff087e24 */ /* 0x000fe2000f8e00ff */
[----:B------:R-:W-:Y:S01]  /*5730*/  UISETP.GE.U32.AND UP0, UPT, UR40, 0x5, UPT ;  /* 0x000000052800788c */ /* 0x000fe2000bf06070 */
[----:B------:R-:W-:Y:S01]  /*5740*/  BSSY B1, `(.L_x_111) ;  /* 0x000006b000017945 */ /* 0x000fe20003800000 */
[----:B------:R-:W-:Y:S01]  /*5750*/  ISETP.GT.U32.AND P1, PT, R7, 0x4, PT ;  /* 0x000000040700780c */ /* 0x000fe20003f24070 */
[----:B------:R-:W-:Y:S01]  /*5760*/  IMAD.MOV.U32 R22, RZ, RZ, -0x1 ;  /* 0xffffffffff167424 */ /* 0x000fe200078e00ff */
[----:B------:R-:W-:Y:S01]  /*5770*/  PRMT R10, RZ, 0x7610, R10 ;  /* 0x00007610ff0a7816 */ /* 0x000fe2000000000a */
[----:B------:R-:W-:Y:S01]  /*5780*/  IMAD.MOV.U32 R18, RZ, RZ, -0x1 ;  /* 0xffffffffff127424 */ /* 0x000fe200078e00ff */
[----:B------:R-:W-:Y:S01]  /*5790*/  ISETP.LT.U32.AND P1, PT, R8, 0x5, P1 ;  /* 0x000000050800780c */ /* 0x000fe20000f21070 */
[----:B------:R-:W-:Y:S01]  /*57a0*/  IMAD.MOV.U32 R19, RZ, RZ, -0x1 ;  /* 0xffffffffff137424 */ /* 0x000fe200078e00ff */
[----:B------:R-:W-:Y:S01]  /*57b0*/  PLOP3.LUT P3, PT, PT, PT, UP0, 0x80, 0x0 ;  /* 0x000000000000781c */ /* 0x000fe20003f6f008 */
[----:B------:R-:W0:Y:S01]  /*57c0*/  @P4 S2R R5, SR_CgaCtaId ;  /* 0x0000000000054919 */ /* 0x000e220000008800 */
[----:B------:R-:W-:-:S04]  /*57d0*/  @P4 MOV R4, 0x400 ;  /* 0x0000040000044802 */ /* 0x000fc80000000f00 */
[----:B0-----:R-:W-:Y:S01]  /*57e0*/  @P4 LEA R6, R5, R4, 0x18 ;  /* 0x0000000405064211 */ /* 0x001fe200078ec0ff */
[----:B------:R-:W-:Y:S01]  /*57f0*/  IMAD.WIDE.U32 R4, R7, -0x33333333, RZ ;  /* 0xcccccccd07047825 */ /* 0x000fe200078e00ff */
[----:B------:R-:W-:Y:S02]  /*5800*/  SEL R4, RZ, 0x1, !P1 ;  /* 0x00000001ff047807 */ /* 0x000fe40004800000 */
[----:B------:R0:W-:Y:S02]  /*5810*/  @P4 SYNCS.ARRIVE.TRANS64.A1T0 RZ, [R6+URZ+0x88], RZ ;  /* 0x000088ff06ff49a7 */ /* 0x0001e4000810003f */
[----:B------:R-:W-:Y:S02]  /*5820*/  LOP3.LUT R3, R3, R4, RZ, 0x3c, !PT ;  /* 0x0000000403037212 */ /* 0x000fe400078e3cff */
[----:B------:R-:W-:Y:S02]  /*5830*/  PRMT R4, RZ, 0x7610, R4 ;  /* 0x00007610ff047816 */ /* 0x000fe40000000004 */
[----:B0-----:R-:W-:-:S04]  /*5840*/  SHF.R.U32.HI R6, RZ, 0x2, R5 ;  /* 0x00000002ff067819 */ /* 0x001fc80000011605 */
[----:B------:R-:W-:Y:S01]  /*5850*/  @P3 LOP3.LUT R3, R3, 0x1, R6, 0x78, !PT ;  /* 0x0000000103033812 */ /* 0x000fe200078e7806 */
[----:B------:R-:W-:Y:S01]  /*5860*/  IMAD R8, R6, -0x5, R7 ;  /* 0xfffffffb06087824 */ /* 0x000fe200078e0207 */
[----:B--2---:R-:W-:-:S04]  /*5870*/  IADD3 R16, P4, R16, R20, RZ ;  /* 0x0000001410107210 */ /* 0x004fc80007f9e0ff */
[----:B------:R-:W-:Y:S01]  /*5880*/  ISETP.GE.U32.AND P1, PT, R16, UR4, PT ;  /* 0x0000000410007c0c */ /* 0x000fe2000bf26070 */
[----:B------:R-:W-:-:S05]  /*5890*/  IMAD.X R17, R17, 0x1, R0, P4 ;  /* 0x0000000111117824 */ /* 0x000fca00020e0600 */
[----:B------:R-:W-:-:S13]  /*58a0*/  ISETP.GE.U32.AND.EX P1, PT, R17, UR5, PT, P1 ;  /* 0x0000000511007c0c */ /* 0x000fda000bf26110 */
[----:B------:R-:W-:Y:S05]  /*58b0*/  @P1 BRA `(.L_x_112) ;  /* 0x00000004004c1947 */ /* 0x000fea0003800000 */
[----:B------:R-:W0:Y:S01]  /*58c0*/  S2R R12, SR_CTAID.X ;  /* 0x00000000000c7919 */ /* 0x000e220000002500 */
[----:B------:R-:W-:Y:S01]  /*58d0*/  ULDC.64 UR4, c[0x0][0x628] ;  /* 0x00018a0000047ab9 */ /* 0x000fe20000000a00 */
[----:B------:R-:W1:Y:S01]  /*58e0*/  LDC R13, c[0x0][0x144] ;  /* 0x00005100ff0d7b82 */ /* 0x000e620000000800 */
[----:B------:R-:W-:Y:S01]  /*58f0*/  ISETP.NE.U32.AND P1, PT, RZ, UR4, PT ;  /* 0x00000004ff007c0c */ /* 0x000fe2000bf25070 */
[----:B------:R-:W2:Y:S01]  /*5900*/  S2R R11, SR_CTAID.Y ;  /* 0x00000000000b7919 */ /* 0x000ea20000002600 */
[----:B------:R-:W-:Y:S01]  /*5910*/  ULDC UR6, c[0x0][0x150] ;  /* 0x0000540000067ab9 */ /* 0x000fe20000000800 */
[----:B------:R-:W-:Y:S01]  /*5920*/  ULDC UR7, c[0x0][0x630] ;  /* 0x00018c0000077ab9 */ /* 0x000fe20000000800 */
[----:B------:R-:W-:Y:S01]  /*5930*/  ISETP.NE.AND.EX P1, PT, RZ, UR5, PT, P1 ;  /* 0x00000005ff007c0c */ /* 0x000fe2000bf25310 */
[----:B------:R-:W-:Y:S01]  /*5940*/  IMAD.MOV.U32 R4, RZ, RZ, R16 ;  /* 0x000000ffff047224 */ /* 0x000fe200078e0010 */
[----:B0-----:R-:W-:-:S05]  /*5950*/  I2FP.F32.U32 R5, R12 ;  /* 0x0000000c00057245 */ /* 0x001fca0000201000 */
[----:B------:R-:W-:Y:S01]  /*5960*/  FMUL R14, R5, UR6 ;  /* 0x00000006050e7c20 */ /* 0x000fe20008400000 */
[----:B------:R-:W-:-:S05]  /*5970*/  IMAD.MOV.U32 R5, RZ, RZ, R17 ;  /* 0x000000ffff057224 */ /* 0x000fca00078e0011 */
[----:B--2---:R-:W-:Y:S05]  /*5980*/  @!P1 BRA `(.L_x_113) ;  /* 0x0000000000289947 */ /* 0x004fea0003800000 */
[----:B------:R-:W-:Y:S02]  /*5990*/  ULDC UR6, c[0x0][0x634] ;  /* 0x00018d0000067ab9 */ /* 0x000fe40000000800 */
[----:B------:R-:W-:-:S05]  /*59a0*/  IADD3 R5, P1, R16, UR6, RZ ;  /* 0x0000000610057c10 */ /* 0x000fca000ff3e0ff */
[----:B------:R-:W-:-:S04]  /*59b0*/  IMAD.X R15, RZ, RZ, R17, P1 ;  /* 0x000000ffff0f7224 */ /* 0x000fc800008e0611 */
[----:B------:R-:W-:-:S04]  /*59c0*/  IMAD.WIDE.U32 R6, R15, UR4, RZ ;  /* 0x000000040f067c25 */ /* 0x000fc8000f8e00ff */
[----:B------:R-:W-:-:S04]  /*59d0*/  IMAD.WIDE.U32 R6, P1, R5, UR5, R6 ;  /* 0x0000000505067c25 */ /* 0x000fc8000f820006 */
[----:B------:R-:W-:-:S04]  /*59e0*/  IMAD.WIDE.U32 R4, R5, UR4, RZ ;  /* 0x0000000405047c25 */ /* 0x000fc8000f8e00ff */
[----:B------:R-:W-:Y:S01]  /*59f0*/  IMAD.MOV.U32 R4, RZ, RZ, R7 ;  /* 0x000000ffff047224 */ /* 0x000fe200078e0007 */
[----:B------:R-:W-:Y:S01]  /*5a00*/  IADD3 RZ, P3, R5, R6, RZ ;  /* 0x0000000605ff7210 */ /* 0x000fe20007f7e0ff */
[----:B------:R-:W-:-:S04]  /*5a10*/  IMAD.X R5, RZ, RZ, RZ, P1 ;  /* 0x000000ffff057224 */ /* 0x000fc800008e06ff */
[----:B------:R-:W-:-:S08]  /*5a20*/  IMAD.WIDE.U32.X R4, R15, UR5, R4, P3 ;  /* 0x000000050f047c25 */ /* 0x000fd000098e0404 */
.L_x_113:
[--C-:B------:R-:W-:Y:S01]  /*5a30*/  SHF.R.U64 R19, R4, UR7, R5.reuse ;  /* 0x0000000704137c19 */ /* 0x100fe20008001205 */
[----:B------:R-:W0:Y:S01]  /*5a40*/  F2I.U32.TRUNC.NTZ R14, R14 ;  /* 0x0000000e000e7305 */ /* 0x000e22000020f000 */
[----:B------:R-:W-:Y:S01]  /*5a50*/  SHF.R.U32.HI R4, RZ, UR7, R5 ;  /* 0x00000007ff047c19 */ /* 0x000fe20008011605 */
[----:B------:R-:W-:Y:S01]  /*5a60*/  ULDC.64 UR4, c[0x0][0x620] ;  /* 0x0001880000047ab9 */ /* 0x000fe20000000a00 */
[----:B------:R-:W-:Y:S01]  /*5a70*/  IADD3 R7, P1, RZ, -R19, RZ ;  /* 0x80000013ff077210 */ /* 0x000fe20007f3e0ff */
[----:B------:R-:W-:Y:S01]  /*5a80*/  ULDC.64 UR6, c[0x0][0x640] ;  /* 0x0001900000067ab9 */ /* 0x000fe20000000a00 */
[----:B------:R-:W2:Y:S03]  /*5a90*/  LDC R18, c[0x0][0x148] ;  /* 0x00005200ff127b82 */ /* 0x000ea60000000800 */
[----:B------:R-:W-:Y:S01]  /*5aa0*/  IMAD.X R4, RZ, RZ, ~R4, P1 ;  /* 0x000000ffff047224 */ /* 0x000fe200008e0e04 */
[----:B------:R-:W-:-:S03]  /*5ab0*/  ISETP.NE.U32.AND P1, PT, RZ, UR6, PT ;  /* 0x00000006ff007c0c */ /* 0x000fc6000bf25070 */
[----:B------:R-:W-:Y:S01]  /*5ac0*/  IMAD R6, R4, UR4, RZ ;  /* 0x0000000404067c24 */ /* 0x000fe2000f8e02ff */
[----:B------:R-:W-:Y:S01]  /*5ad0*/  ISETP.NE.AND.EX P1, PT, RZ, UR7, PT, P1 ;  /* 0x00000007ff007c0c */ /* 0x000fe2000bf25310 */
[----:B------:R-:W-:Y:S01]  /*5ae0*/  IMAD.WIDE.U32 R4, R7, UR4, R16 ;  /* 0x0000000407047c25 */ /* 0x000fe2000f8e0010 */
[----:B------:R-:W-:-:S03]  /*5af0*/  ULDC UR4, c[0x0][0x618] ;  /* 0x0001860000047ab9 */ /* 0x000fc60000000800 */
[----:B------:R-:W-:Y:S01]  /*5b00*/  IMAD R7, R7, UR5, R6 ;  /* 0x0000000507077c24 */ /* 0x000fe2000f8e0206 */
[----:B------:R-:W-:Y:S01]  /*5b10*/  ULDC UR5, c[0x0][0x154] ;  /* 0x0000550000057ab9 */ /* 0x000fe20000000800 */
[----:B0-----:R-:W-:Y:S02]  /*5b20*/  IMAD.MOV R6, RZ, RZ, -R14 ;  /* 0x000000ffff067224 */ /* 0x001fe400078e0a0e */
[----:B------:R-:W-:Y:S02]  /*5b30*/  IMAD.IADD R5, R5, 0x1, R7 ;  /* 0x0000000105057824 */ /* 0x000fe400078e0207 */
[----:B-1----:R-:W-:Y:S01]  /*5b40*/  IMAD R12, R13, R6, R12 ;  /* 0x000000060d0c7224 */ /* 0x002fe200078e020c */
[----:B------:R-:W-:Y:S02]  /*5b50*/  I2FP.F32.U32 R6, R11 ;  /* 0x0000000b00067245 */ /* 0x000fe40000201000 */
[--C-:B------:R-:W-:Y:S02]  /*5b60*/  SHF.R.U64 R13, R4, UR4, R5.reuse ;  /* 0x00000004040d7c19 */ /* 0x100fe40008001205 */
[----:B------:R-:W-:Y:S01]  /*5b70*/  SHF.R.U32.HI R4, RZ, UR4, R5 ;  /* 0x00000004ff047c19 */ /* 0x000fe20008011605 */
[----:B------:R-:W-:Y:S01]  /*5b80*/  FMUL R6, R6, UR5 ;  /* 0x0000000506067c20 */ /* 0x000fe20008400000 */
[----:B------:R-:W-:-:S02]  /*5b90*/  ULDC UR4, c[0x0][0x608] ;  /* 0x0001820000047ab9 */ /* 0x000fc40000000800 */
[--C-:B------:R-:W-:Y:S01]  /*5ba0*/  SHF.R.U64 R15, R13, UR4, R4.reuse ;  /* 0x000000040d0f7c19 */ /* 0x100fe20008001204 */
[----:B------:R0:W1:Y:S01]  /*5bb0*/  F2I.U32.TRUNC.NTZ R20, R6 ;  /* 0x0000000600147305 */ /* 0x000062000020f000 */
[----:B------:R-:W-:Y:S01]  /*5bc0*/  SHF.R.U32.HI R4, RZ, UR4, R4 ;  /* 0x00000004ff047c19 */ /* 0x000fe20008011604 */
[----:B------:R-:W-:-:S03]  /*5bd0*/  ULDC UR4, c[0x0][0x658] ;  /* 0x0001960000047ab9 */ /* 0x000fc60000000800 */
[--C-:B------:R-:W-:Y:S02]  /*5be0*/  SHF.R.U64 R14, R15, UR4, R4.reuse ;  /* 0x000000040f0e7c19 */ /* 0x100fe40008001204 */
[----:B------:R-:W-:-:S03]  /*5bf0*/  SHF.R.U32.HI R21, RZ, UR4, R4 ;  /* 0x00000004ff157c19 */ /* 0x000fc60008011604 */
[----:B------:R-:W-:Y:S02]  /*5c00*/  IMAD.MOV.U32 R4, RZ, RZ, R14 ;  /* 0x000000ffff047224 */ /* 0x000fe400078e000e */
[----:B------:R-:W-:Y:S01]  /*5c10*/  IMAD.MOV.U32 R5, RZ, RZ, R21 ;  /* 0x000000ffff057224 */ /* 0x000fe200078e0015 */
[----:B0-----:R-:W-:Y:S06]  /*5c20*/  @!P1 BRA `(.L_x_114) ;  /* 0x0000000000289947 */ /* 0x001fec0003800000 */
        /* <DEDUP_REMOVED lines=10> */
.L_x_114:
[----:B------:R-:W-:Y:S01]  /*5cd0*/  ISETP.NE.AND P1, PT, R2, 0x1, PT ;  /* 0x000000010200780c */ /* 0x000fe20003f25270 */
[----:B------:R-:W-:Y:S01]  /*5ce0*/  ULDC UR4, c[0x0][0x648] ;  /* 0x0001920000047ab9 */ /* 0x000fe20000000800 */
[----:B------:R-:W-:Y:S01]  /*5cf0*/  LOP3.LUT R15, R15, UR21, RZ, 0xc0, !PT ;  /* 0x000000150f0f7c12 */ /* 0x000fe2000f8ec0ff */
[----:B-1----:R-:W-:Y:S01]  /*5d00*/  IMAD.MOV R20, RZ, RZ, -R20 ;  /* 0x000000ffff147224 */ /* 0x002fe200078e0a14 */
[----:B------:R-:W-:Y:S01]  /*5d10*/  SHF.R.U64 R4, R4, UR4, R5 ;  /* 0x0000000404047c19 */ /* 0x000fe20008001205 */
[----:B------:R-:W-:Y:S01]  /*5d20*/  ULDC UR4, c[0x0][0x638] ;  /* 0x00018e0000047ab9 */ /* 0x000fe20000000800 */
[----:B------:R-:W-:Y:S01]  /*5d30*/  LOP3.LUT R13, R13, UR13, RZ, 0xc0, !PT ;  /* 0x0000000d0d0d7c12 */ /* 0x000fe2000f8ec0ff */
[----:B------:R-:W-:Y:S02]  /*5d40*/  ULDC UR5, c[0x0][0x610] ;  /* 0x0001840000057ab9 */ /* 0x000fe40000000800 */
[----:B------:R-:W-:Y:S02]  /*5d50*/  IMAD.MOV R5, RZ, RZ, -R4 ;  /* 0x000000ffff057224 */ /* 0x000fe400078e0a04 */
[----:B------:R-:W-:-:S02]  /*5d60*/  IMAD R15, R4, UR14, R15 ;  /* 0x0000000e040f7c24 */ /* 0x000fc4000f8e020f */
[----:B--2---:R-:W-:Y:S02]  /*5d70*/  @P1 IMAD R12, R18, R20, R11 ;  /* 0x00000014120c1224 */ /* 0x004fe400078e020b */
[----:B------:R-:W-:Y:S01]  /*5d80*/  IMAD R14, R5, UR4, R14 ;  /* 0x00000004050e7c24 */ /* 0x000fe2000f8e020e */
[----:B------:R-:W-:Y:S01]  /*5d90*/  ULDC UR4, c[0x0][0x600] ;  /* 0x0001800000047ab9 */ /* 0x000fe20000000800 */
[----:B------:R-:W-:Y:S02]  /*5da0*/  IMAD R12, R15, UR5, R12 ;  /* 0x000000050f0c7c24 */ /* 0x000fe4000f8e020c */
[----:B------:R-:W-:Y:S02]  /*5db0*/  IMAD R5, R14, UR4, R13 ;  /* 0x000000040e057c24 */ /* 0x000fe4000f8e020d */
[----:B------:R-:W-:-:S03]  /*5dc0*/  IMAD.MOV.U32 R4, RZ, RZ, 0x1 ;  /* 0x00000001ff047424 */ /* 0x000fc600078e00ff */
[----:B------:R-:W-:Y:S02]  /*5dd0*/  SEL R18, R5, R12, !P1 ;  /* 0x0000000c05127207 */ /* 0x000fe40004800000 */
[----:B------:R-:W-:-:S07]  /*5de0*/  SEL R22, R12, R5, !P1 ;  /* 0x000000050c167207 */ /* 0x000fce0004800000 */
.L_x_112:
[----:B------:R-:W-:Y:S05]  /*5df0*/  BSYNC B1 ;  /* 0x0000000000017941 */ /* 0x000fea0003800000 */
.L_x_111:
[----:B------:R-:W-:-:S13]  /*5e00*/  LOP3.LUT P1, RZ, R4, 0xff, RZ, 0xc0, !PT ;  /* 0x000000ff04ff7812 */ /* 0x000fda000782c0ff */
[----:B------:R-:W-:Y:S05]  /*5e10*/  @P1 BRA `(.L_x_115) ;  /* 0xfffffff000f81947 */ /* 0x000fea000383ffff */
[----:B------:R-:W-:Y:S05]  /*5e20*/  BSYNC B0 ;  /* 0x0000000000007941 */ /* 0x000fea0003800000 */
.L_x_103:
[----:B------:R-:W-:-:S03]  /*5e30*/  UMOV UR4, 0xffffffff ;  /* 0xffffffff00047882 */ /* 0x000fc60000000000 */
[----:B------:R-:W-:Y:S05]  /*5e40*/  BRA.DIV UR4, `(.L_x_116) ;  /* 0x00000006046c7947 */ /* 0x000fea000b800000 */
[----:B------:R-:W-:-:S13]  /*5e50*/  ELECT P6, URZ, PT ;  /* 0x00000000003f782f */ /* 0x000fda00038c0000 */
.L_x_133:
[----:B------:R-:W-:Y:S04]  /*5e60*/  BSSY B0, `(.L_x_117) ;  /* 0x0000034000007945 */ /* 0x000fe80003800000 */
[----:B------:R-:W-:Y:S05]  /*5e70*/  @!P6 BRA `(.L_x_118) ;  /* 0x0000000000c8e947 */ /* 0x000fea0003800000 */
[----:B------:R-:W-:-:S04]  /*5e80*/  LOP3.LUT R23, R23, 0x2, RZ, 0xfc, !PT ;  /* 0x0000000217177812 */ /* 0x000fc800078efcff */
[----:B------:R-:W-:-:S13]  /*5e90*/  ISETP.NE.AND P0, PT, R23, 0x3, PT ;  /* 0x000000031700780c */ /* 0x000fda0003f05270 */
[----:B------:R-:W-:Y:S05]  /*5ea0*/  @!P0 BRA `(.L_x_119) ;  /* 0x0000000000048947 */ /* 0x000fea0003800000 */
[----:B------:R-:W-:Y:S01]  /*5eb0*/  BPT.TRAP 0x1 ;  /* 0x000000040000795c */ /* 0x000fe20000300000 */
.L_x_119:
[----:B------:R-:W0:Y:S01]  /*5ec0*/  S2R R5, SR_CgaCtaId ;  /* 0x0000000000057919 */ /* 0x000e220000008800 */
[----:B------:R-:W-:Y:S02]  /*5ed0*/  MOV R0, 0x400 ;  /* 0x0000040000007802 */ /* 0x000fe40000000f00 */
[----:B------:R-:W-:Y:S02]  /*5ee0*/  SHF.L.U32 R2, R3, 0x1f, RZ ;  /* 0x0000001f03027819 */ /* 0x000fe400000006ff */
[----:B0-----:R-:W-:-:S05]  /*5ef0*/  LEA R5, R5, R0, 0x18 ;  /* 0x0000000005057211 */ /* 0x001fca00078ec0ff */
[----:B------:R-:W-:-:S04]  /*5f00*/  VIADD R5, R5, 0x28 ;  /* 0x0000002805057836 */ /* 0x000fc80000000000 */
[C---:B------:R-:W-:Y:S02]  /*5f10*/  IMAD R7, R8.reuse, 0x8, R5 ;  /* 0x0000000808077824 */ /* 0x040fe400078e0205 */
[----:B------:R-:W-:Y:S02]  /*5f20*/  VIADD R8, R8, 0x1 ;  /* 0x0000000108087836 */ /* 0x000fe40000000000 */
[----:B------:R-:W0:Y:S03]  /*5f30*/  SYNCS.PHASECHK.TRANS64.TRYWAIT P0, [R7+URZ], R2 ;  /* 0x00000002070075a7 */ /* 0x000e26000800017f */
[----:B------:R-:W-:-:S04]  /*5f40*/  ISETP.NE.AND P1, PT, R8, 0x5, PT ;  /* 0x000000050800780c */ /* 0x000fc80003f25270 */
[----:B------:R-:W-:Y:S02]  /*5f50*/  SEL R0, RZ, 0x1, P1 ;  /* 0x00000001ff007807 */ /* 0x000fe40000800000 */
[----:B------:R-:W-:Y:S02]  /*5f60*/  SEL R8, R8, RZ, P1 ;  /* 0x000000ff08087207 */ /* 0x000fe40000800000 */
[----:B------:R-:W-:-:S03]  /*5f70*/  LOP3.LUT R9, R3, R0, RZ, 0x3c, !PT ;  /* 0x0000000003097212 */ /* 0x000fc600078e3cff */
[----:B------:R-:W-:Y:S01]  /*5f80*/  IMAD R6, R8, 0x8, R5 ;  /* 0x0000000808067824 */ /* 0x000fe200078e0205 */
[----:B------:R-:W-:Y:S01]  /*5f90*/  SHF.L.U32 R3, R9, 0x1f, RZ ;  /* 0x0000001f09037819 */ /* 0x000fe200000006ff */
[----:B0-----:R-:W-:Y:S06]  /*5fa0*/  @!P0 BRA `(.L_x_120) ;  /* 0x0000000400348947 */ /* 0x001fec0003800000 */
.L_x_134:
[----:B------:R-:W1:Y:S01]  /*5fb0*/  SYNCS.PHASECHK.TRANS64.TRYWAIT P0, [R6+URZ], R3 ;  /* 0x00000003060075a7 */ /* 0x000e62000800017f */
[----:B------:R-:W-:-:S05]  /*5fc0*/  VIADD R0, R8, 0x1 ;  /* 0x0000000108007836 */ /* 0x000fca0000000000 */
[----:B------:R-:W-:-:S04]  /*5fd0*/  ISETP.NE.AND P1, PT, R0, 0x5, PT ;  /* 0x000000050000780c */ /* 0x000fc80003f25270 */
[----:B0-----:R-:W-:Y:S02]  /*5fe0*/  SEL R2, RZ, 0x1, P1 ;  /* 0x00000001ff027807 */ /* 0x001fe40000800000 */
[----:B------:R-:W-:Y:S02]  /*5ff0*/  SEL R0, R0, RZ, P1 ;  /* 0x000000ff00007207 */ /* 0x000fe40000800000 */
[----:B------:R-:W-:-:S03]  /*6000*/  LOP3.LUT R9, R9, R2, RZ, 0x3c, !PT ;  /* 0x0000000209097212 */ /* 0x000fc600078e3cff */
[----:B------:R-:W-:Y:S01]  /*6010*/  IMAD R7, R0, 0x8, R5 ;  /* 0x0000000800077824 */ /* 0x000fe200078e0205 */
[----:B------:R-:W-:Y:S01]  /*6020*/  SHF.L.U32 R4, R9, 0x1f, RZ ;  /* 0x0000001f09047819 */ /* 0x000fe200000006ff */
[----:B-1----:R-:W-:Y:S06]  /*6030*/  @!P0 BRA `(.L_x_121) ;  /* 0x0000000400248947 */ /* 0x002fec0003800000 */
.L_x_135:
[----:B------:R-:W1:Y:S01]  /*6040*/  SYNCS.PHASECHK.TRANS64.TRYWAIT P0, [R7+URZ], R4 ;  /* 0x00000004070075a7 */ /* 0x000e62000800017f */
[----:B------:R-:W-:-:S05]  /*6050*/  VIADD R0, R0, 0x1 ;  /* 0x0000000100007836 */ /* 0x000fca0000000000 */
[----:B------:R-:W-:-:S04]  /*6060*/  ISETP.NE.AND P1, PT, R0, 0x5, PT ;  /* 0x000000050000780c */ /* 0x000fc80003f25270 */
[----:B------:R-:W-:Y:S02]  /*6070*/  SEL R2, RZ, 0x1, P1 ;  /* 0x00000001ff027807 */ /* 0x000fe40000800000 */
[----:B------:R-:W-:Y:S02]  /*6080*/  SEL R0, R0, RZ, P1 ;  /* 0x000000ff00007207 */ /* 0x000fe40000800000 */
[----:B------:R-:W-:-:S03]  /*6090*/  LOP3.LUT R9, R9, R2, RZ, 0x3c, !PT ;  /* 0x0000000209097212 */ /* 0x000fc600078e3cff */
[----:B0-----:R-:W-:Y:S01]  /*60a0*/  IMAD R6, R0, 0x8, R5 ;  /* 0x0000000800067824 */ /* 0x001fe200078e0205 */
[----:B------:R-:W-:Y:S01]  /*60b0*/  SHF.L.U32 R3, R9, 0x1f, RZ ;  /* 0x0000001f09037819 */ /* 0x000fe200000006ff */
[----:B-1----:R-:W-:Y:S06]  /*60c0*/  @!P0 BRA `(.L_x_122) ;  /* 0x0000000400148947 */ /* 0x002fec0003800000 */
.L_x_136:
[----:B------:R-:W1:Y:S01]  /*60d0*/  SYNCS.PHASECHK.TRANS64.TRYWAIT P0, [R6+URZ], R3 ;  /* 0x00000003060075a7 */ /* 0x000e62000800017f */
[----:B------:R-:W-:-:S05]  /*60e0*/  VIADD R0, R0, 0x1 ;  /* 0x0000000100007836 */ /* 0x000fca0000000000 */
[----:B------:R-:W-:-:S04]  /*60f0*/  ISETP.NE.AND P1, PT, R0, 0x5, PT ;  /* 0x000000050000780c */ /* 0x000fc80003f25270 */
[----:B------:R-:W-:Y:S02]  /*6100*/  SEL R2, RZ, 0x1, P1 ;  /* 0x00000001ff027807 */ /* 0x000fe40000800000 */
[----:B------:R-:W-:Y:S02]  /*6110*/  SEL R0, R0, RZ, P1 ;  /* 0x000000ff00007207 */ /* 0x000fe40000800000 */
[----:B------:R-:W-:Y:S01]  /*6120*/  LOP3.LUT R2, R9, R2, RZ, 0x3c, !PT ;  /* 0x0000000209027212 */ /* 0x000fe200078e3cff */
[----:B-1----:R-:W-:Y:S06]  /*6130*/  @!P0 BRA `(.L_x_123) ;  /* 0x00000004000c8947 */ /* 0x002fec0003800000 */
.L_x_137:
[----:B------:R-:W-:Y:S01]  /*6140*/  IMAD R5, R0, 0x8, R5 ;  /* 0x0000000800057824 */ /* 0x000fe200078e0205 */
[----:B------:R-:W-:-:S07]  /*6150*/  SHF.L.U32 R0, R2, 0x1f, RZ ;  /* 0x0000001f02007819 */ /* 0x000fce00000006ff */
.L_x_124:
[----:B--2---:R2:W3:Y:S02]  /*6160*/  SYNCS.PHASECHK.TRANS64.TRYWAIT P0, [R5+URZ], R0 ;  /* 0x00000000050075a7 */ /* 0x0044e4000800017f */
[----:B---3--:R-:W-:Y:S05]  /*6170*/  @!P0 NANOSLEEP.SYNCS 0x989680 ;  /* 0x009896800000895d */ /* 0x008fea0003900000 */
[----:B------:R-:W3:Y:S02]  /*6180*/  @!P0 SYNCS.PHASECHK.TRANS64 P0, [R5+URZ], R0 ;  /* 0x00000000050085a7 */ /* 0x000ee4000800007f */
[----:B---3--:R-:W-:Y:S05]  /*6190*/  @!P0 BRA `(.L_x_124) ;  /* 0xfffffffc00f08947 */ /* 0x008fea000383ffff */
.L_x_118:
[----:B------:R-:W-:Y:S05]  /*61a0*/  BSYNC B0 ;  /* 0x0000000000007941 */ /* 0x000fea0003800000 */
.L_x_117:
[----:B------:R-:W-:Y:S05]  /*61b0*/  EXIT ;  /* 0x000000000000794d */ /* 0x000fea0003800000 */
.L_x_19:
[----:B0-----:R-:W-:-:S04]  /*61c0*/  IMAD.U32 R3, RZ, RZ, UR43 ;  /* 0x0000002bff037e24 */ /* 0x001fc8000f8e00ff */
[----:B------:R0:W1:Y:S03]  /*61d0*/  SYNCS.PHASECHK.TRANS64.TRYWAIT P0, [R3+URZ+-0x8], R0 ;  /* 0xfffff800030075a7 */ /* 0x000066000800017f */
[----:B-1----:R-:W-:Y:S05]  /*61e0*/  @!P0 NANOSLEEP.SYNCS 0x989680 ;  /* 0x009896800000895d */ /* 0x002fea0003900000 */
[----:B------:R-:W1:Y:S02]  /*61f0*/  @!P0 SYNCS.PHASECHK.TRANS64 P0, [R3+URZ+-0x8], R0 ;  /* 0xfffff800030085a7 */ /* 0x000e64000800007f */
[----:B-1----:R-:W-:Y:S05]  /*6200*/  @!P0 BRA `(.L_x_19) ;  /* 0xfffffffc00ec8947 */ /* 0x002fea000383ffff */
[----:B------:R-:W-:Y:S05]  /*6210*/  BRA `(.L_x_125) ;  /* 0xffffffb4008c7947 */ /* 0x000fea000383ffff */
.L_x_24:
[----:B-1----:R1:W2:Y:S02]  /*6220*/  SYNCS.PHASECHK.TRANS64.TRYWAIT P1, [R3+URZ], R0 ;  /* 0x00000000030075a7 */ /* 0x0022a4000802017f */
[----:B--2---:R-:W-:Y:S05]  /*6230*/  @!P1 NANOSLEEP.SYNCS 0x989680 ;  /* 0x009896800000995d */ /* 0x004fea0003900000 */
[----:B------:R-:W2:Y:S02]  /*6240*/  @!P1 SYNCS.PHASECHK.TRANS64 P1, [R3+URZ], R0 ;  /* 0x00000000030095a7 */ /* 0x000ea4000802007f */
[----:B--2---:R-:W-:Y:S05]  /*6250*/  @!P1 BRA `(.L_x_24) ;  /* 0xfffffffc00f09947 */ /* 0x004fea000383ffff */
[----:B------:R-:W-:Y:S05]  /*6260*/  BRA `(.L_x_23) ;  /* 0xffffffb400f87947 */ /* 0x000fea000383ffff */
.L_x_29:
[----:B-1----:R-:W-:-:S04]  /*6270*/  IMAD.U32 R5, RZ, RZ, UR4 ;  /* 0x00000004ff057e24 */ /* 0x002fc8000f8e00ff */
[----:B------:R1:W2:Y:S03]  /*6280*/  SYNCS.PHASECHK.TRANS64.TRYWAIT P1, [R5+URZ], R4 ;  /* 0x00000004050075a7 */ /* 0x0002a6000802017f */
[----:B--2---:R-:W-:Y:S05]  /*6290*/  @!P1 NANOSLEEP.SYNCS 0x989680 ;  /* 0x009896800000995d */ /* 0x004fea0003900000 */
[----:B------:R-:W2:Y:S02]  /*62a0*/  @!P1 SYNCS.PHASECHK.TRANS64 P1, [R5+URZ], R4 ;  /* 0x00000004050095a7 */ /* 0x000ea4000802007f */
[----:B--2---:R-:W-:Y:S05]  /*62b0*/  @!P1 BRA `(.L_x_29) ;  /* 0xfffffffc00ec9947 */ /* 0x004fea000383ffff */
[----:B------:R-:W-:Y:S05]  /*62c0*/  BRA `(.L_x_28) ;  /* 0xffffffbc00207947 */ /* 0x000fea000383ffff */
.L_x_35:
[----:B0-----:R-:W-:-:S04]  /*62d0*/  IMAD.U32 R3, RZ, RZ, UR43 ;  /* 0x0000002bff037e24 */ /* 0x001fc8000f8e00ff */
[----:B------:R0:W1:Y:S03]  /*62e0*/  SYNCS.PHASECHK.TRANS64.TRYWAIT P0, [R3+URZ+0x8], R0 ;  /* 0x00000800030075a7 */ /* 0x000066000800017f */
[----:B-1----:R-:W-:Y:S05]  /*62f0*/  @!P0 NANOSLEEP.SYNCS 0x989680 ;  /* 0x009896800000895d */ /* 0x002fea0003900000 */
[----:B------:R-:W1:Y:S02]  /*6300*/  @!P0 SYNCS.PHASECHK.TRANS64 P0, [R3+URZ+0x8], R0 ;  /* 0x00000800030085a7 */ /* 0x000e64000800007f */
[----:B-1----:R-:W-:Y:S05]  /*6310*/  @!P0 BRA `(.L_x_35) ;  /* 0xfffffffc00ec8947 */ /* 0x002fea000383ffff */
[----:B------:R-:W-:Y:S05]  /*6320*/  BRA `(.L_x_126) ;  /* 0xffffffc000d07947 */ /* 0x000fea000383ffff */
.L_x_104:
[----:B------:R-:W-:Y:S01]  /*6330*/  BSSY B1, `(.L_x_127) ;  /* 0x0000006000017945 */ /* 0x000fe20003800000 */
[----:B------:R-:W-:-:S07]  /*6340*/  IMAD.MOV.U32 R15, RZ, RZ, -0x1 ;  /* 0xffffffffff0f7424 */ /* 0x000fce00078e00ff */
[----:B-----5:R-:W-:Y:S05]  /*6350*/  WARPSYNC.COLLECTIVE R15, `(.L_x_128) ;  /* 0x000000000f0c7348 */ /* 0x020fea0003c00000 */
[----:B------:R-:W-:Y:S02]  /*6360*/  ELECT P6, UR62, PT ;  /* 0x00000000003e782f */ /* 0x000fe400038c0000 */
[----:B------:R-:W-:Y:S01]  /*6370*/  MOV R14, UR62 ;  /* 0x0000003e000e7c02 */ /* 0x000fe20008000f00 */
[----:B-----5:R-:W-:Y:S10]  /*6380*/  ENDCOLLECTIVE ;  /* 0x000000000000791b */ /* 0x020ff40003800000 */
.L_x_128:
[----:B------:R-:W-:Y:S05]  /*6390*/  BSYNC B1 ;  /* 0x0000000000017941 */ /* 0x000fea0003800000 */
.L_x_127:
[----:B------:R-:W-:Y:S05]  /*63a0*/  BRA `(.L_x_129) ;  /* 0xffffffec00a07947 */ /* 0x000fea000383ffff */
.L_x_107:
[----:B-1----:R1:W2:Y:S02]  /*63b0*/  SYNCS.PHASECHK.TRANS64.TRYWAIT P1, [R11+URZ+0x28], R6 ;  /* 0x000028060b0075a7 */ /* 0x0022a4000802017f */
[----:B--2---:R-:W-:Y:S05]  /*63c0*/  @!P1 NANOSLEEP.SYNCS 0x989680 ;  /* 0x009896800000995d */ /* 0x004fea0003900000 */
[----:B------:R-:W2:Y:S02]  /*63d0*/  @!P1 SYNCS.PHASECHK.TRANS64 P1, [R11+URZ+0x28], R6 ;  /* 0x000028060b0095a7 */ /* 0x000ea4000802007f */
[----:B--2---:R-:W-:Y:S05]  /*63e0*/  @!P1 BRA `(.L_x_107) ;  /* 0xfffffffc00f09947 */ /* 0x004fea000383ffff */
[----:B------:R-:W-:Y:S05]  /*63f0*/  BRA `(.L_x_130) ;  /* 0xffffffec00d87947 */ /* 0x000fea000383ffff */
.L_x_116:
[----:B------:R-:W-:Y:S01]  /*6400*/  BSSY B0, `(.L_x_131) ;  /* 0x0000006000007945 */ /* 0x000fe20003800000 */
[----:B------:R-:W-:-:S07]  /*6410*/  IMAD.MOV.U32 R15, RZ, RZ, -0x1 ;  /* 0xffffffffff0f7424 */ /* 0x000fce00078e00ff */
[----:B-----5:R-:W-:Y:S05]  /*6420*/  WARPSYNC.COLLECTIVE R15, `(.L_x_132) ;  /* 0x000000000f0c7348 */ /* 0x020fea0003c00000 */
[----:B------:R-:W-:Y:S02]  /*6430*/  ELECT P6, UR62, PT ;  /* 0x00000000003e782f */ /* 0x000fe400038c0000 */
[----:B------:R-:W-:Y:S01]  /*6440*/  MOV R14, UR62 ;  /* 0x0000003e000e7c02 */ /* 0x000fe20008000f00 */
[----:B-----5:R-:W-:Y:S10]  /*6450*/  ENDCOLLECTIVE ;  /* 0x000000000000791b */ /* 0x020ff40003800000 */
.L_x_132:
[----:B------:R-:W-:Y:S05]  /*6460*/  BSYNC B0 ;  /* 0x0000000000007941 */ /* 0x000fea0003800000 */
.L_x_131:
[----:B------:R-:W-:Y:S05]  /*6470*/  BRA `(.L_x_133) ;  /* 0xfffffff800787947 */ /* 0x000fea000383ffff */
.L_x_120:
[----:B0-----:R0:W1:Y:S02]  /*6480*/  SYNCS.PHASECHK.TRANS64.TRYWAIT P0, [R7+URZ], R2 ;  /* 0x00000002070075a7 */ /* 0x001064000800017f */
[----:B-1----:R-:W-:Y:S05]  /*6490*/  @!P0 NANOSLEEP.SYNCS 0x989680 ;  /* 0x009896800000895d */ /* 0x002fea0003900000 */
[----:B------:R-:W1:Y:S02]  /*64a0*/  @!P0 SYNCS.PHASECHK.TRANS64 P0, [R7+URZ], R2 ;  /* 0x00000002070085a7 */ /* 0x000e64000800007f */
[----:B-1----:R-:W-:Y:S05]  /*64b0*/  @!P0 BRA `(.L_x_120) ;  /* 0xfffffffc00f08947 */ /* 0x002fea000383ffff */
[----:B------:R-:W-:Y:S05]  /*64c0*/  BRA `(.L_x_134) ;  /* 0xfffffff800b87947 */ /* 0x000fea000383ffff */
.L_x_121:
[----:B0-----:R0:W1:Y:S02]  /*64d0*/  SYNCS.PHASECHK.TRANS64.TRYWAIT P0, [R6+URZ], R3 ;  /* 0x00000003060075a7 */ /* 0x001064000800017f */
[----:B-1----:R-:W-:Y:S05]  /*64e0*/  @!P0 NANOSLEEP.SYNCS 0x989680 ;  /* 0x009896800000895d */ /* 0x002fea0003900000 */
[----:B------:R-:W1:Y:S02]  /*64f0*/  @!P0 SYNCS.PHASECHK.TRANS64 P0, [R6+URZ], R3 ;  /* 0x00000003060085a7 */ /* 0x000e64000800007f */
[----:B-1----:R-:W-:Y:S05]  /*6500*/  @!P0 BRA `(.L_x_121) ;  /* 0xfffffffc00f08947 */ /* 0x002fea000383ffff */
[----:B------:R-:W-:Y:S05]  /*6510*/  BRA `(.L_x_135) ;  /* 0xfffffff800c87947 */ /* 0x000fea000383ffff */
.L_x_122:
[----:B0-----:R0:W1:Y:S02]  /*6520*/  SYNCS.PHASECHK.TRANS64.TRYWAIT P0, [R7+URZ], R4 ;  /* 0x00000004070075a7 */ /* 0x001064000800017f */
[----:B-1----:R-:W-:Y:S05]  /*6530*/  @!P0 NANOSLEEP.SYNCS 0x989680 ;  /* 0x009896800000895d */ /* 0x002fea0003900000 */
[----:B------:R-:W1:Y:S02]  /*6540*/  @!P0 SYNCS.PHASECHK.TRANS64 P0, [R7+URZ], R4 ;  /* 0x00000004070085a7 */ /* 0x000e64000800007f */
[----:B-1----:R-:W-:Y:S05]  /*6550*/  @!P0 BRA `(.L_x_122) ;  /* 0xfffffffc00f08947 */ /* 0x002fea000383ffff */
[----:B------:R-:W-:Y:S05]  /*6560*/  BRA `(.L_x_136) ;  /* 0xfffffff800d87947 */ /* 0x000fea000383ffff */
.L_x_123:
[----:B-1----:R1:W2:Y:S02]  /*6570*/  SYNCS.PHASECHK.TRANS64.TRYWAIT P0, [R6+URZ], R3 ;  /* 0x00000003060075a7 */ /* 0x0022a4000800017f */
[----:B--2---:R-:W-:Y:S05]  /*6580*/  @!P0 NANOSLEEP.SYNCS 0x989680 ;  /* 0x009896800000895d */ /* 0x004fea0003900000 */
[----:B------:R-:W2:Y:S02]  /*6590*/  @!P0 SYNCS.PHASECHK.TRANS64 P0, [R6+URZ], R3 ;  /* 0x00000003060085a7 */ /* 0x000ea4000800007f */
[----:B--2---:R-:W-:Y:S05]  /*65a0*/  @!P0 BRA `(.L_x_123) ;  /* 0xfffffffc00f08947 */ /* 0x004fea000383ffff */
[----:B------:R-:W-:Y:S05]  /*65b0*/  BRA `(.L_x_137) ;  /* 0xfffffff800e07947 */ /* 0x000fea000383ffff */
.L_x_138:
[----:B------:R-:W-:-:S00]  /*65c0*/  BRA `(.L_x_138) ;  /* 0xfffffffc00fc7947 */ /* 0x000fc0000383ffff */
[----:B------:R-:W-:-:S00]  /*65d0*/  NOP ;  /* 0x0000000000007918 */ /* 0x000fc00000000000 */
        /* <DEDUP_REMOVED lines=10> */
.L_x_139:


//--------------------- .nv.global.init           --------------------------
	.section	.nv.global.init,"aw",@progbits
.nv.global.init:
	.type		$str$22,@object
	.size		$str$22,($str$23 - $str$22)
$str$22:
        /*0000*/ 	.byte	0x6b, 0x5f, 0x74, 0x69, 0x6c, 0x65, 0x5f, 0x63, 0x6f, 0x75, 0x6e, 0x74, 0x20, 0x3e, 0x3d, 0x20
        /*0010*/ 	.byte	0x31, 0x00
	.type		$str$23,@object
	.size		$str$23,(__unnamed_1 - $str$23)
$str$23:
        /*0012*/ 	.byte	0x2f, 0x74, 0x6d, 0x70, 0x2f, 0x63, 0x75, 0x74, 0x6c, 0x61, 0x73, 0x73, 0x5f, 0x73, 0x77, 0x65
        /*0022*/ 	.byte	0x65, 0x70, 0x5f, 0x73, 0x72, 0x63, 0x2f, 0x69, 0x6e, 0x63, 0x6c, 0x75, 0x64, 0x65, 0x2f, 0x63
        /*0032*/ 	.byte	0x75, 0x74, 0x6c, 0x61, 0x73, 0x73, 0x2f, 0x67, 0x65, 0x6d, 0x6d, 0x2f, 0x63, 0x6f, 0x6c, 0x6c
        /*0042*/ 	.byte	0x65, 0x63, 0x74, 0x69, 0x76, 0x65, 0x2f, 0x73, 0x6d, 0x39, 0x30, 0x5f, 0x6d, 0x6d, 0x61, 0x5f
        /*0052*/ 	.byte	0x74, 0x6d, 0x61, 0x5f, 0x67, 0x6d, 0x6d, 0x61, 0x5f, 0x73, 0x73, 0x5f, 0x77, 0x61, 0x72, 0x70
        /*0062*/ 	.byte	0x73, 0x70, 0x65, 0x63, 0x69, 0x61, 0x6c, 0x69, 0x7a, 0x65, 0x64, 0x2e, 0x68, 0x70, 0x70, 0x00
	.type		__unnamed_1,@object
	.size		__unnamed_1,(.L_0 - __unnamed_1)
__unnamed_1:
        /*0072*/ 	.byte	0x76, 0x6f, 0x69, 0x64, 0x20, 0x63, 0x75, 0x74, 0x6c, 0x61, 0x73, 0x73, 0x3a, 0x3a, 0x67, 0x65
        /* <DEDUP_REMOVED lines=181> */
        /*0bd2*/ 	.byte	0x79, 0x5d, 0x00
.L_0:


//--------------------- .nv.shared._ZN7cutlass13device_kernelINS_4gemm6kernel13GemmUniversalIN4cute5tupleIJiiiiEEENS1_10collective13CollectiveMmaINS1_34MainloopSm90TmaGmmaWarpSpecializedILi5ENS5_IJNS4_1CILi2EEESB_NSA_ILi1EEEEEENS1_32KernelTmaWarpSpecializedPingpongEEENS5_IJNSA_ILi64EEESG_NSA_ILi128EEEEEENS_10bfloat16_tENS5_IJlSC_lEEESJ_SK_NS4_8TiledMMAINS4_8MMA_AtomIJNS4_4SM904GMMA27MMA_64x64x16_F32BF16BF16_SSILNSO_5MajorE0ELSQ_0ELNSO_7ScaleInE1ELSR_1EEEEEENS4_6LayoutINS5_IJSC_SC_SC_EEENS5_IJNSA_ILi0EEESW_SW_EEEEENS5_IJNS4_10UnderscoreESZ_SZ_EEEEENS4_23SM90_TMA_LOAD_MULTICASTENS4_14ComposedLayoutINS4_7SwizzleILi3ELi4ELi3EEENS4_18smem_ptr_flag_bitsILi16EEENSU_INS5_IJNSA_ILi8EEESG_EEENS5_IJSG_SC_EEEEEEEvNS4_8identityES12_S1C_vS1D_EENS_8epilogue10collective6detail29Sm90TmaWarpSpecializedAdapterINS1G_15DefaultEpilogueISJ_SK_SK_NS1F_6thread17LinearCombinationISJ_Li1EffLNS1K_9ScaleType4KindE0ELNS_15FloatRoundStyleE2ESJ_EENS1_15EpilogueDefaultEEEEEvvEEEEvNT_6ParamsE --------------------------
	.section	.nv.shared._ZN7cutlass13device_kernelINS_4gemm6kernel13GemmUniversalIN4cute5tupleIJiiiiEEENS1_10collective13CollectiveMmaINS1_34MainloopSm90TmaGmmaWarpSpecializedILi5ENS5_IJNS4_1CILi2EEESB_NSA_ILi1EEEEEENS1_32KernelTmaWarpSpecializedPingpongEEENS5_IJNSA_ILi64EEESG_NSA_ILi128EEEEEENS_10bfloat16_tENS5_IJlSC_lEEESJ_SK_NS4_8TiledMMAINS4_8MMA_AtomIJNS4_4SM904GMMA27MMA_64x64x16_F32BF16BF16_SSILNSO_5MajorE0ELSQ_0ELNSO_7ScaleInE1ELSR_1EEEEEENS4_6LayoutINS5_IJSC_SC_SC_EEENS5_IJNSA_ILi0EEESW_SW_EEEEENS5_IJNS4_10UnderscoreESZ_SZ_EEEEENS4_23SM90_TMA_LOAD_MULTICASTENS4_14ComposedLayoutINS4_7SwizzleILi3ELi4ELi3EEENS4_18smem_ptr_flag_bitsILi16EEENSU_INS5_IJNSA_ILi8EEESG_EEENS5_IJSG_SC_EEEEEEEvNS4_8identityES12_S1C_vS1D_EENS_8epilogue10collective6detail29Sm90TmaWarpSpecializedAdapterINS1G_15DefaultEpilogueISJ_SK_SK_NS1F_6thread17LinearCombinationISJ_Li1EffLNS1K_9ScaleType4KindE0ELNS_15FloatRoundStyleE2ESJ_EENS1_15EpilogueDefaultEEEEEvvEEEEvNT_6ParamsE,"aw",@nobits
	.sectionflags	@""
	.align	16
	.zero		1024


//--------------------- .nv.shared.reserved.0     --------------------------
	.section	.nv.shared.reserved.0,"aw",@nobits
	.weak		__nv_reservedSMEM_offset_0_alias
	.size		__nv_reservedSMEM_offset_0_alias, 0, 0
	.other		__nv_reservedSMEM_offset_0_alias,@"STO_CUDA_RESERVED_SHARED STV_DEFAULT"
__nv_reservedSMEM_offset_0_alias:
	.zero		0


//--------------------- .nv.global                --------------------------
	.section	.nv.global,"aw",@nobits
.nv.global:
	.type		_ZN39_INTERNAL_33713cd6_4_k_cu_559d2284_38984cute1_E,@object
	.size		_ZN39_INTERNAL_33713cd6_4_k_cu_559d2284_38984cute1_E,(_ZN39_INTERNAL_33713cd6_4_k_cu_559d2284_38984cuda3std3__45__cpo6cbeginE - _ZN39_INTERNAL_33713cd6_4_k_cu_559d2284_38984cute1_E)
_ZN39_INTERNAL_33713cd6_4_k_cu_559d2284_38984cute1_E:
	.zero		1
	.type		_ZN39_INTERNAL_33713cd6_4_k_cu_559d2284_38984cuda3std3__45__cpo6cbeginE,@object
	.size		_ZN39_INTERNAL_33713cd6_4_k_cu_559d2284_38984cuda3std3__45__cpo6cbeginE,(_ZN39_INTERNAL_33713cd6_4_k_cu_559d2284_38984cuda3std3__48in_placeE - _ZN39_INTERNAL_33713cd6_4_k_cu_559d2284_38984cuda3std3__45__cpo6cbeginE)
_ZN39_INTERNAL_33713cd6_4_k_cu_559d2284_38984cuda3std3__45__cpo6cbeginE:
	.zero		1
	.type		_ZN39_INTERNAL_33713cd6_4_k_cu_559d2284_38984cuda3std3__48in_placeE,@object
	.size		_ZN39_INTERNAL_33713cd6_4_k_cu_559d2284_38984cuda3std3__48in_placeE,(_ZN39_INTERNAL_33713cd6_4_k_cu_559d2284_38984cuda3std6ranges3__45__cpo9iter_moveE - _ZN39_INTERNAL_33713cd6_4_k_cu_559d2284_38984cuda3std3__48in_placeE)
_ZN39_INTERNAL_33713cd6_4_k_cu_559d2284_38984cuda3std3__48in_placeE:
	.zero		1
	.type		_ZN39_INTERNAL_33713cd6_4_k_cu_559d2284_38984cuda3std6ranges3__45__cpo9iter_moveE,@object
	.size		_ZN39_INTERNAL_33713cd6_4_k_cu_559d2284_38984cuda3std6ranges3__45__cpo9iter_moveE,(_ZN39_INTERNAL_33713cd6_4_k_cu_559d2284_38984cuda3std3__45__cpo5beginE - _ZN39_INTERNAL_33713cd6_4_k_cu_559d2284_38984cuda3std6ranges3__45__cpo9iter_moveE)
_ZN39_INTERNAL_33713cd6_4_k_cu_559d2284_38984cuda3std6ranges3__45__cpo9iter_moveE:
	.zero		1
	.type		_ZN39_INTERNAL_33713cd6_4_k_cu_559d2284_38984cuda3std3__45__cpo5beginE,@object
	.size		_ZN39_INTERNAL_33713cd6_4_k_cu_559d2284_38984cuda3std3__45__cpo5beginE,(_ZN39_INTERNAL_33713cd6_4_k_cu_559d2284_38984cuda3std3__441_GLOBAL__N__33713cd6_4_k_cu_559d2284_38986ignoreE - _ZN39_INTERNAL_33713cd6_4_k_cu_559d2284_38984cuda3std3__45__cpo5beginE)
_ZN39_INTERNAL_33713cd6_4_k_cu_559d2284_38984cuda3std3__45__cpo5beginE:
	.zero		1
	.type		_ZN39_INTERNAL_33713cd6_4_k_cu_559d2284_38984cuda3std3__441_GLOBAL__N__33713cd6_4_k_cu_559d2284_38986ignoreE,@object
	.size		_ZN39_INTERNAL_33713cd6_4_k_cu_559d2284_38984cuda3std3__441_GLOBAL__N__33713cd6_4_k_cu_559d2284_38986ignoreE,(_ZN39_INTERNAL_33713cd6_4_k_cu_559d2284_38984cute7productE - _ZN39_INTERNAL_33713cd6_4_k_cu_559d2284_38984cuda3std3__441_GLOBAL__N__33713cd6_4_k_cu_559d2284_38986ignoreE)
_ZN39_INTERNAL_33713cd6_4_k_cu_559d2284_38984cuda3std3__441_GLOBAL__N__33713cd6_4_k_cu_559d2284_38986ignoreE:
	.zero		1
	.type		_ZN39_INTERNAL_33713cd6_4_k_cu_559d2284_38984cute7productE,@object
	.size		_ZN39_INTERNAL_33713cd6_4_k_cu_559d2284_38984cute7productE,(_ZN39_INTERNAL_33713cd6_4_k_cu_559d2284_38984cuda3std3__45__cpo3endE - _ZN39_INTERNAL_33713cd6_4_k_cu_559d2284_38984cute7productE)
_ZN39_INTERNAL_33713cd6_4_k_cu_559d2284_38984cute7productE:
	.zero		1
	.type		_ZN39_INTERNAL_33713cd6_4_k_cu_559d2284_38984cuda3std3__45__cpo3endE,@object
	.size		_ZN39_INTERNAL_33713cd6_4_k_cu_559d2284_38984cuda3std3__45__cpo3endE,(_ZN39_INTERNAL_33713cd6_4_k_cu_559d2284_38984cuda3std3__419piecewise_constructE - _ZN39_INTERNAL_33713cd6_4_k_cu_559d2284_38984cuda3std3__45__cpo3endE)
_ZN39_INTERNAL_33713cd6_4_k_cu_559d2284_38984cuda3std3__45__cpo3endE:
	.zero		1
	.type		_ZN39_INTERNAL_33713cd6_4_k_cu_559d2284_38984cuda3std3__419piecewise_constructE,@object
	.size		_ZN39_INTERNAL_33713cd6_4_k_cu_559d2284_38984cuda3std3__419piecewise_constructE,(_ZN39_INTERNAL_33713cd6_4_k_cu_559d2284_38984cuda3std3__45__cpo4cendE - _ZN39_INTERNAL_33713cd6_4_k_cu_559d2284_38984cuda3std3__419piecewise_constructE)
_ZN39_INTERNAL_33713cd6_4_k_cu_559d2284_38984cuda3std3__419piecewise_constructE:
	.zero		1
	.type		_ZN39_INTERNAL_33713cd6_4_k_cu_559d2284_38984cuda3std3__45__cpo4cendE,@object
	.size		_ZN39_INTERNAL_33713cd6_4_k_cu_559d2284_38984cuda3std3__45__cpo4cendE,(_ZN39_INTERNAL_33713cd6_4_k_cu_559d2284_38984cuda3std6ranges3__45__cpo4swapE - _ZN39_INTERNAL_33713cd6_4_k_cu_559d2284_38984cuda3std3__45__cpo4cendE)
_ZN39_INTERNAL_33713cd6_4_k_cu_559d2284_38984cuda3std3__45__cpo4cendE:
	.zero		1
	.type		_ZN39_INTERNAL_33713cd6_4_k_cu_559d2284_38984cuda3std6ranges3__45__cpo4swapE,@object
	.size		_ZN39_INTERNAL_33713cd6_4_k_cu_559d2284_38984cuda3std6ranges3__45__cpo4swapE,(.L_8 - _ZN39_INTERNAL_33713cd6_4_k_cu_559d2284_38984cuda3std6ranges3__45__cpo4swapE)
_ZN39_INTERNAL_33713cd6_4_k_cu_559d2284_38984cuda3std6ranges3__45__cpo4swapE:
	.zero		1
.L_8:


//--------------------- .nv.constant0._ZN7cutlass13device_kernelINS_4gemm6kernel13GemmUniversalIN4cute5tupleIJiiiiEEENS1_10collective13CollectiveMmaINS1_34MainloopSm90TmaGmmaWarpSpecializedILi5ENS5_IJNS4_1CILi2EEESB_NSA_ILi1EEEEEENS1_32KernelTmaWarpSpecializedPingpongEEENS5_IJNSA_ILi64EEESG_NSA_ILi128EEEEEENS_10bfloat16_tENS5_IJlSC_lEEESJ_SK_NS4_8TiledMMAINS4_8MMA_AtomIJNS4_4SM904GMMA27MMA_64x64x16_F32BF16BF16_SSILNSO_5MajorE0ELSQ_0ELNSO_7ScaleInE1ELSR_1EEEEEENS4_6LayoutINS5_IJSC_SC_SC_EEENS5_IJNSA_ILi0EEESW_SW_EEEEENS5_IJNS4_10UnderscoreESZ_SZ_EEEEENS4_23SM90_TMA_LOAD_MULTICASTENS4_14ComposedLayoutINS4_7SwizzleILi3ELi4ELi3EEENS4_18smem_ptr_flag_bitsILi16EEENSU_INS5_IJNSA_ILi8EEESG_EEENS5_IJSG_SC_EEEEEEEvNS4_8identityES12_S1C_vS1D_EENS_8epilogue10collective6detail29Sm90TmaWarpSpecializedAdapterINS1G_15DefaultEpilogueISJ_SK_SK_NS1F_6thread17LinearCombinationISJ_Li1EffLNS1K_9ScaleType4KindE0ELNS_15FloatRoundStyleE2ESJ_EENS1_15EpilogueDefaultEEEEEvvEEEEvNT_6ParamsE --------------------------
	.section	.nv.constant0._ZN7cutlass13device_kernelINS_4gemm6kernel13GemmUniversalIN4cute5tupleIJiiiiEEENS1_10collective13CollectiveMmaINS1_34MainloopSm90TmaGmmaWarpSpecializedILi5ENS5_IJNS4_1CILi2EEESB_NSA_ILi1EEEEEENS1_32KernelTmaWarpSpecializedPingpongEEENS5_IJNSA_ILi64EEESG_NSA_ILi128EEEEEENS_10bfloat16_tENS5_IJlSC_lEEESJ_SK_NS4_8TiledMMAINS4_8MMA_AtomIJNS4_4SM904GMMA27MMA_64x64x16_F32BF16BF16_SSILNSO_5MajorE0ELSQ_0ELNSO_7ScaleInE1ELSR_1EEEEEENS4_6LayoutINS5_IJSC_SC_SC_EEENS5_IJNSA_ILi0EEESW_SW_EEEEENS5_IJNS4_10UnderscoreESZ_SZ_EEEEENS4_23SM90_TMA_LOAD_MULTICASTENS4_14ComposedLayoutINS4_7SwizzleILi3ELi4ELi3EEENS4_18smem_ptr_flag_bitsILi16EEENSU_INS5_IJNSA_ILi8EEESG_EEENS5_IJSG_SC_EEEEEEEvNS4_8identityES12_S1C_vS1D_EENS_8epilogue10collective6detail29Sm90TmaWarpSpecializedAdapterINS1G_15DefaultEpilogueISJ_SK_SK_NS1F_6thread17LinearCombinationISJ_Li1EffLNS1K_9ScaleType4KindE0ELNS_15FloatRoundStyleE2ESJ_EENS1_15EpilogueDefaultEEEEEvvEEEEvNT_6ParamsE,"a",@progbits
	.sectionflags	@""
	.align	4
.nv.constant0._ZN7cutlass13device_kernelINS_4gemm6kernel13GemmUniversalIN4cute5tupleIJiiiiEEENS1_10collective13CollectiveMmaINS1_34MainloopSm90TmaGmmaWarpSpecializedILi5ENS5_IJNS4_1CILi2EEESB_NSA_ILi1EEEEEENS1_32KernelTmaWarpSpecializedPingpongEEENS5_IJNSA_ILi64EEESG_NSA_ILi128EEEEEENS_10bfloat16_tENS5_IJlSC_lEEESJ_SK_NS4_8TiledMMAINS4_8MMA_AtomIJNS4_4SM904GMMA27MMA_64x64x16_F32BF16BF16_SSILNSO_5MajorE0ELSQ_0ELNSO_7ScaleInE1ELSR_1EEEEEENS4_6LayoutINS5_IJSC_SC_SC_EEENS5_IJNSA_ILi0EEESW_SW_EEEEENS5_IJNS4_10UnderscoreESZ_SZ_EEEEENS4_23SM90_TMA_LOAD_MULTICASTENS4_14ComposedLayoutINS4_7SwizzleILi3ELi4ELi3EEENS4_18smem_ptr_flag_bitsILi16EEENSU_INS5_IJNSA_ILi8EEESG_EEENS5_IJSG_SC_EEEEEEEvNS4_8identityES12_S1C_vS1D_EENS_8epilogue10collective6detail29Sm90TmaWarpSpecializedAdapterINS1G_15DefaultEpilogueISJ_SK_SK_NS1F_6thread17LinearCombinationISJ_Li1EffLNS1K_9ScaleType4KindE0ELNS_15FloatRoundStyleE2ESJ_EENS1_15EpilogueDefaultEEEEEvvEEEEvNT_6ParamsE:
	.zero		1664


//--------------------- SYMBOLS --------------------------

	.type		.nv.reservedSmem.offset0,@object
	.size		.nv.reservedSmem.offset0,0x4
	.type		__assertfail,@function
